//
// Generated by NVIDIA NVVM Compiler
//
// Compiler Build ID: CL-36424714
// Cuda compilation tools, release 13.0, V13.0.88
// Based on NVVM 20.0.0
//

.version 9.0
.target sm_100
.address_size 64

	// .globl	_Z22avoidBoundaries_kernalPfS_S_S_i
.extern .func  (.param .b32 func_retval0) vprintf
(
	.param .b64 vprintf_param_0,
	.param .b64 vprintf_param_1
)
;
// _ZZ17seperation_kernalPfS_S_S_S_S_iE12_diffVectorX has been demoted
// _ZZ17seperation_kernalPfS_S_S_S_S_iE12_diffVectorZ has been demoted
// _ZZ17seperation_kernalPfS_S_S_S_S_iE18numberOfNeighbours has been demoted
.global .align 1 .b8 _ZN34_INTERNAL_a1daf5c2_4_k_cu_171b22764cuda3std3__45__cpo5beginE[1];
.global .align 1 .b8 _ZN34_INTERNAL_a1daf5c2_4_k_cu_171b22764cuda3std3__45__cpo3endE[1];
.global .align 1 .b8 _ZN34_INTERNAL_a1daf5c2_4_k_cu_171b22764cuda3std3__45__cpo6cbeginE[1];
.global .align 1 .b8 _ZN34_INTERNAL_a1daf5c2_4_k_cu_171b22764cuda3std3__45__cpo4cendE[1];
.global .align 1 .b8 _ZN34_INTERNAL_a1daf5c2_4_k_cu_171b22764cuda3std3__45__cpo6rbeginE[1];
.global .align 1 .b8 _ZN34_INTERNAL_a1daf5c2_4_k_cu_171b22764cuda3std3__45__cpo4rendE[1];
.global .align 1 .b8 _ZN34_INTERNAL_a1daf5c2_4_k_cu_171b22764cuda3std3__45__cpo7crbeginE[1];
.global .align 1 .b8 _ZN34_INTERNAL_a1daf5c2_4_k_cu_171b22764cuda3std3__45__cpo5crendE[1];
.global .align 1 .b8 _ZN34_INTERNAL_a1daf5c2_4_k_cu_171b22764cuda3std3__436_GLOBAL__N__a1daf5c2_4_k_cu_171b22766ignoreE[1];
.global .align 1 .b8 _ZN34_INTERNAL_a1daf5c2_4_k_cu_171b22764cuda3std3__419piecewise_constructE[1];
.global .align 1 .b8 _ZN34_INTERNAL_a1daf5c2_4_k_cu_171b22764cuda3std3__48in_placeE[1];
.global .align 1 .b8 _ZN34_INTERNAL_a1daf5c2_4_k_cu_171b22764cuda3std3__420unreachable_sentinelE[1];
.global .align 1 .b8 _ZN34_INTERNAL_a1daf5c2_4_k_cu_171b22764cuda3std3__47nulloptE[1];
.global .align 1 .b8 _ZN34_INTERNAL_a1daf5c2_4_k_cu_171b22764cuda3std3__48unexpectE[1];
.global .align 1 .b8 _ZN34_INTERNAL_a1daf5c2_4_k_cu_171b22764cuda3std6ranges3__45__cpo4swapE[1];
.global .align 1 .b8 _ZN34_INTERNAL_a1daf5c2_4_k_cu_171b22764cuda3std6ranges3__45__cpo9iter_moveE[1];
.global .align 1 .b8 _ZN34_INTERNAL_a1daf5c2_4_k_cu_171b22764cuda3std6ranges3__45__cpo5beginE[1];
.global .align 1 .b8 _ZN34_INTERNAL_a1daf5c2_4_k_cu_171b22764cuda3std6ranges3__45__cpo3endE[1];
.global .align 1 .b8 _ZN34_INTERNAL_a1daf5c2_4_k_cu_171b22764cuda3std6ranges3__45__cpo6cbeginE[1];
.global .align 1 .b8 _ZN34_INTERNAL_a1daf5c2_4_k_cu_171b22764cuda3std6ranges3__45__cpo4cendE[1];
.global .align 1 .b8 _ZN34_INTERNAL_a1daf5c2_4_k_cu_171b22764cuda3std6ranges3__45__cpo7advanceE[1];
.global .align 1 .b8 _ZN34_INTERNAL_a1daf5c2_4_k_cu_171b22764cuda3std6ranges3__45__cpo9iter_swapE[1];
.global .align 1 .b8 _ZN34_INTERNAL_a1daf5c2_4_k_cu_171b22764cuda3std6ranges3__45__cpo4nextE[1];
.global .align 1 .b8 _ZN34_INTERNAL_a1daf5c2_4_k_cu_171b22764cuda3std6ranges3__45__cpo4prevE[1];
.global .align 1 .b8 _ZN34_INTERNAL_a1daf5c2_4_k_cu_171b22764cuda3std6ranges3__45__cpo4dataE[1];
.global .align 1 .b8 _ZN34_INTERNAL_a1daf5c2_4_k_cu_171b22764cuda3std6ranges3__45__cpo5cdataE[1];
.global .align 1 .b8 _ZN34_INTERNAL_a1daf5c2_4_k_cu_171b22764cuda3std6ranges3__45__cpo4sizeE[1];
.global .align 1 .b8 _ZN34_INTERNAL_a1daf5c2_4_k_cu_171b22764cuda3std6ranges3__45__cpo5ssizeE[1];
.global .align 1 .b8 _ZN34_INTERNAL_a1daf5c2_4_k_cu_171b22764cuda3std6ranges3__45__cpo8distanceE[1];
.global .align 1 .b8 _ZN34_INTERNAL_a1daf5c2_4_k_cu_171b22766thrust24THRUST_300001_SM_1000_NS8cuda_cub3parE[1];
.global .align 1 .b8 _ZN34_INTERNAL_a1daf5c2_4_k_cu_171b22766thrust24THRUST_300001_SM_1000_NS8cuda_cub10par_nosyncE[1];
.global .align 1 .b8 _ZN34_INTERNAL_a1daf5c2_4_k_cu_171b22766thrust24THRUST_300001_SM_1000_NS6system6detail10sequential3seqE[1];
.global .align 1 .b8 _ZN34_INTERNAL_a1daf5c2_4_k_cu_171b22766thrust24THRUST_300001_SM_1000_NS6system3cpp3parE[1];
.global .align 1 .b8 _ZN34_INTERNAL_a1daf5c2_4_k_cu_171b22766thrust24THRUST_300001_SM_1000_NS12placeholders2_1E[1];
.global .align 1 .b8 _ZN34_INTERNAL_a1daf5c2_4_k_cu_171b22766thrust24THRUST_300001_SM_1000_NS12placeholders2_2E[1];
.global .align 1 .b8 _ZN34_INTERNAL_a1daf5c2_4_k_cu_171b22766thrust24THRUST_300001_SM_1000_NS12placeholders2_3E[1];
.global .align 1 .b8 _ZN34_INTERNAL_a1daf5c2_4_k_cu_171b22766thrust24THRUST_300001_SM_1000_NS12placeholders2_4E[1];
.global .align 1 .b8 _ZN34_INTERNAL_a1daf5c2_4_k_cu_171b22766thrust24THRUST_300001_SM_1000_NS12placeholders2_5E[1];
.global .align 1 .b8 _ZN34_INTERNAL_a1daf5c2_4_k_cu_171b22766thrust24THRUST_300001_SM_1000_NS12placeholders2_6E[1];
.global .align 1 .b8 _ZN34_INTERNAL_a1daf5c2_4_k_cu_171b22766thrust24THRUST_300001_SM_1000_NS12placeholders2_7E[1];
.global .align 1 .b8 _ZN34_INTERNAL_a1daf5c2_4_k_cu_171b22766thrust24THRUST_300001_SM_1000_NS12placeholders2_8E[1];
.global .align 1 .b8 _ZN34_INTERNAL_a1daf5c2_4_k_cu_171b22766thrust24THRUST_300001_SM_1000_NS12placeholders2_9E[1];
.global .align 1 .b8 _ZN34_INTERNAL_a1daf5c2_4_k_cu_171b22766thrust24THRUST_300001_SM_1000_NS12placeholders3_10E[1];
.global .align 1 .b8 _ZN34_INTERNAL_a1daf5c2_4_k_cu_171b22766thrust24THRUST_300001_SM_1000_NS3seqE[1];
.global .align 1 .b8 _ZN34_INTERNAL_a1daf5c2_4_k_cu_171b22766thrust24THRUST_300001_SM_1000_NS6deviceE[1];
.global .align 1 .b8 $str[15] = {100, 105, 115, 116, 97, 110, 99, 101, 58, 32, 37, 102, 32, 10};
.global .align 1 .b8 $str$1[29] = {84, 104, 114, 101, 97, 100, 32, 120, 58, 32, 37, 100, 44, 32, 84, 104, 114, 101, 97, 100, 32, 121, 58, 32, 37, 100, 32, 10};
.global .align 1 .b8 $str$2[51] = {112, 111, 115, 105, 116, 105, 111, 110, 88, 32, 58, 32, 37, 102, 44, 32, 37, 102, 32, 112, 111, 115, 105, 116, 105, 111, 110, 90, 32, 58, 32, 37, 102, 44, 32, 37, 102, 32, 105, 100, 58, 32, 37, 100, 44, 32, 37, 100, 32, 10};
.global .align 1 .b8 $str$3[19] = {100, 105, 102, 102, 58, 32, 37, 102, 44, 32, 37, 102, 44, 32, 37, 102, 32, 10};
.global .align 1 .b8 $str$4[30] = {110, 111, 114, 109, 97, 108, 105, 115, 101, 100, 32, 100, 105, 102, 102, 58, 32, 37, 102, 44, 32, 37, 102, 44, 32, 37, 102, 32, 10};
.global .align 1 .b8 $str$5[30] = {115, 101, 112, 101, 114, 97, 116, 105, 111, 110, 32, 49, 58, 32, 37, 102, 44, 32, 37, 102, 32, 105, 100, 58, 32, 37, 100, 32, 10};
.global .align 1 .b8 $str$6[16] = {65, 100, 100, 32, 110, 101, 105, 103, 104, 98, 111, 117, 114, 32, 10};
.global .align 1 .b8 $str$7[22] = {110, 101, 105, 103, 104, 98, 111, 117, 114, 115, 32, 37, 100, 32, 105, 100, 58, 32, 37, 100, 10};
.global .align 1 .b8 $str$8[37] = {84, 104, 114, 101, 97, 100, 32, 83, 101, 114, 105, 97, 108, 32, 120, 32, 58, 32, 37, 100, 44, 32, 84, 104, 114, 101, 97, 100, 32, 121, 58, 32, 37, 100, 32, 10};
.global .align 1 .b8 $str$9[30] = {115, 101, 112, 101, 114, 97, 116, 105, 111, 110, 32, 51, 58, 32, 37, 102, 44, 32, 37, 102, 32, 105, 100, 58, 32, 37, 100, 32, 10};
.global .align 1 .b8 $str$10[29] = {112, 111, 115, 105, 116, 105, 111, 110, 32, 50, 58, 32, 37, 102, 44, 32, 37, 102, 32, 105, 100, 58, 32, 37, 100, 44, 32, 10};
.global .align 1 .b8 $str$11[26] = {100, 105, 118, 105, 115, 105, 111, 110, 58, 32, 37, 102, 44, 32, 37, 102, 32, 105, 100, 58, 32, 37, 100, 32, 10};
.global .align 1 .b8 $str$12[30] = {115, 101, 112, 101, 114, 97, 116, 105, 111, 110, 32, 52, 58, 32, 37, 102, 44, 32, 37, 102, 32, 105, 100, 58, 32, 37, 100, 32, 10};
.global .align 1 .b8 $str$17[9] = {105, 100, 58, 32, 37, 100, 32, 10};
.global .align 1 .b8 $str$18[30] = {111, 114, 105, 103, 105, 110, 97, 108, 32, 118, 101, 108, 58, 32, 37, 102, 44, 32, 37, 102, 32, 105, 100, 58, 32, 37, 100, 32, 10};
.global .align 1 .b8 $str$19[17] = {109, 97, 103, 58, 32, 37, 102, 32, 105, 100, 58, 32, 37, 100, 32, 10};
.global .align 1 .b8 $str$20[21] = {118, 101, 108, 58, 32, 37, 102, 44, 32, 37, 102, 32, 105, 100, 58, 32, 37, 100, 32, 10};
.global .align 1 .b8 $str$21[25] = {110, 101, 119, 32, 118, 101, 108, 58, 32, 37, 102, 44, 32, 37, 102, 32, 105, 100, 58, 32, 37, 100, 32, 10};

.visible .entry _Z22avoidBoundaries_kernalPfS_S_S_i(
	.param .u64 .ptr .align 1 _Z22avoidBoundaries_kernalPfS_S_S_i_param_0,
	.param .u64 .ptr .align 1 _Z22avoidBoundaries_kernalPfS_S_S_i_param_1,
	.param .u64 .ptr .align 1 _Z22avoidBoundaries_kernalPfS_S_S_i_param_2,
	.param .u64 .ptr .align 1 _Z22avoidBoundaries_kernalPfS_S_S_i_param_3,
	.param .u32 _Z22avoidBoundaries_kernalPfS_S_S_i_param_4
)
{
	.reg .pred 	%p<10>;
	.reg .b32 	%r<6>;
	.reg .b32 	%f<13>;
	.reg .b64 	%rd<15>;

	ld.param.u64 	%rd3, [_Z22avoidBoundaries_kernalPfS_S_S_i_param_0];
	ld.param.u64 	%rd4, [_Z22avoidBoundaries_kernalPfS_S_S_i_param_1];
	ld.param.u64 	%rd5, [_Z22avoidBoundaries_kernalPfS_S_S_i_param_2];
	ld.param.u64 	%rd6, [_Z22avoidBoundaries_kernalPfS_S_S_i_param_3];
	ld.param.u32 	%r2, [_Z22avoidBoundaries_kernalPfS_S_S_i_param_4];
	mov.u32 	%r3, %ctaid.x;
	mov.u32 	%r4, %ntid.x;
	mov.u32 	%r5, %tid.x;
	mad.lo.s32 	%r1, %r3, %r4, %r5;
	setp.ge.u32 	%p1, %r1, %r2;
	@%p1 bra 	$L__BB0_13;
	cvta.to.global.u64 	%rd7, %rd6;
	cvta.to.global.u64 	%rd8, %rd4;
	mul.wide.u32 	%rd9, %r1, 4;
	add.s64 	%rd10, %rd8, %rd9;
	ld.global.f32 	%f1, [%rd10];
	setp.ltu.f32 	%p2, %f1, 0f40000000;
	add.s64 	%rd1, %rd7, %rd9;
	@%p2 bra 	$L__BB0_4;
	ld.global.f32 	%f2, [%rd1];
	setp.leu.f32 	%p3, %f2, 0f00000000;
	@%p3 bra 	$L__BB0_4;
	neg.f32 	%f7, %f2;
	st.global.f32 	[%rd1], %f7;
	bra.uni 	$L__BB0_13;
$L__BB0_4:
	setp.gtu.f32 	%p4, %f1, 0fC0000000;
	@%p4 bra 	$L__BB0_7;
	ld.global.f32 	%f3, [%rd1];
	setp.geu.f32 	%p5, %f3, 0f00000000;
	@%p5 bra 	$L__BB0_7;
	neg.f32 	%f8, %f3;
	st.global.f32 	[%rd1], %f8;
	bra.uni 	$L__BB0_13;
$L__BB0_7:
	cvta.to.global.u64 	%rd11, %rd3;
	add.s64 	%rd13, %rd11, %rd9;
	ld.global.f32 	%f4, [%rd13];
	setp.ltu.f32 	%p6, %f4, 0f40000000;
	cvta.to.global.u64 	%rd14, %rd5;
	add.s64 	%rd2, %rd14, %rd9;
	@%p6 bra 	$L__BB0_10;
	ld.global.f32 	%f5, [%rd2];
	setp.leu.f32 	%p7, %f5, 0f00000000;
	@%p7 bra 	$L__BB0_10;
	neg.f32 	%f9, %f5;
	ld.global.f32 	%f10, [%rd1];
	st.global.f32 	[%rd2], %f9;
	st.global.f32 	[%rd1], %f10;
	bra.uni 	$L__BB0_13;
$L__BB0_10:
	setp.gtu.f32 	%p8, %f4, 0fC0000000;
	@%p8 bra 	$L__BB0_13;
	ld.global.f32 	%f6, [%rd2];
	setp.geu.f32 	%p9, %f6, 0f00000000;
	@%p9 bra 	$L__BB0_13;
	neg.f32 	%f11, %f6;
	ld.global.f32 	%f12, [%rd1];
	st.global.f32 	[%rd2], %f11;
	st.global.f32 	[%rd1], %f12;
$L__BB0_13:
	ret;

}
	// .globl	_Z16updatePos_kernalPfS_S_S_i
.visible .entry _Z16updatePos_kernalPfS_S_S_i(
	.param .u64 .ptr .align 1 _Z16updatePos_kernalPfS_S_S_i_param_0,
	.param .u64 .ptr .align 1 _Z16updatePos_kernalPfS_S_S_i_param_1,
	.param .u64 .ptr .align 1 _Z16updatePos_kernalPfS_S_S_i_param_2,
	.param .u64 .ptr .align 1 _Z16updatePos_kernalPfS_S_S_i_param_3,
	.param .u32 _Z16updatePos_kernalPfS_S_S_i_param_4
)
{
	.local .align 8 .b8 	__local_depot1[8];
	.reg .b64 	%SP;
	.reg .b64 	%SPL;
	.reg .pred 	%p<2>;
	.reg .b32 	%r<8>;
	.reg .b32 	%f<7>;
	.reg .b64 	%rd<18>;

	mov.u64 	%SPL, __local_depot1;
	cvta.local.u64 	%SP, %SPL;
	ld.param.u64 	%rd1, [_Z16updatePos_kernalPfS_S_S_i_param_0];
	ld.param.u64 	%rd2, [_Z16updatePos_kernalPfS_S_S_i_param_1];
	ld.param.u64 	%rd3, [_Z16updatePos_kernalPfS_S_S_i_param_2];
	ld.param.u64 	%rd4, [_Z16updatePos_kernalPfS_S_S_i_param_3];
	ld.param.u32 	%r2, [_Z16updatePos_kernalPfS_S_S_i_param_4];
	mov.u32 	%r3, %ctaid.x;
	mov.u32 	%r4, %ntid.x;
	mov.u32 	%r5, %tid.x;
	mad.lo.s32 	%r1, %r3, %r4, %r5;
	setp.ge.u32 	%p1, %r1, %r2;
	@%p1 bra 	$L__BB1_2;
	add.u64 	%rd5, %SP, 0;
	add.u64 	%rd6, %SPL, 0;
	cvta.to.global.u64 	%rd7, %rd3;
	cvta.to.global.u64 	%rd8, %rd1;
	cvta.to.global.u64 	%rd9, %rd4;
	cvta.to.global.u64 	%rd10, %rd2;
	st.local.u32 	[%rd6], %r1;
	mov.u64 	%rd11, $str$17;
	cvta.global.u64 	%rd12, %rd11;
	{ // callseq 0, 0
	.param .b64 param0;
	st.param.b64 	[param0], %rd12;
	.param .b64 param1;
	st.param.b64 	[param1], %rd5;
	.param .b32 retval0;
	call.uni (retval0), 
	vprintf, 
	(
	param0, 
	param1
	);
	ld.param.b32 	%r6, [retval0];
	} // callseq 0
	mul.wide.u32 	%rd13, %r1, 4;
	add.s64 	%rd14, %rd7, %rd13;
	ld.global.f32 	%f1, [%rd14];
	add.s64 	%rd15, %rd8, %rd13;
	ld.global.f32 	%f2, [%rd15];
	add.f32 	%f3, %f1, %f2;
	st.global.f32 	[%rd15], %f3;
	add.s64 	%rd16, %rd9, %rd13;
	ld.global.f32 	%f4, [%rd16];
	add.s64 	%rd17, %rd10, %rd13;
	ld.global.f32 	%f5, [%rd17];
	add.f32 	%f6, %f4, %f5;
	st.global.f32 	[%rd17], %f6;
$L__BB1_2:
	ret;

}
	// .globl	_Z15limitVel_kernalfPfS_S_S_i
.visible .entry _Z15limitVel_kernalfPfS_S_S_i(
	.param .f32 _Z15limitVel_kernalfPfS_S_S_i_param_0,
	.param .u64 .ptr .align 1 _Z15limitVel_kernalfPfS_S_S_i_param_1,
	.param .u64 .ptr .align 1 _Z15limitVel_kernalfPfS_S_S_i_param_2,
	.param .u64 .ptr .align 1 _Z15limitVel_kernalfPfS_S_S_i_param_3,
	.param .u64 .ptr .align 1 _Z15limitVel_kernalfPfS_S_S_i_param_4,
	.param .u32 _Z15limitVel_kernalfPfS_S_S_i_param_5
)
{
	.local .align 8 .b8 	__local_depot2[24];
	.reg .b64 	%SP;
	.reg .b64 	%SPL;
	.reg .pred 	%p<3>;
	.reg .b32 	%r<14>;
	.reg .b32 	%f<18>;
	.reg .b64 	%rd<20>;
	.reg .b64 	%fd<8>;

	mov.u64 	%SPL, __local_depot2;
	cvta.local.u64 	%SP, %SPL;
	ld.param.f32 	%f2, [_Z15limitVel_kernalfPfS_S_S_i_param_0];
	ld.param.u64 	%rd4, [_Z15limitVel_kernalfPfS_S_S_i_param_3];
	ld.param.u64 	%rd5, [_Z15limitVel_kernalfPfS_S_S_i_param_4];
	ld.param.u32 	%r2, [_Z15limitVel_kernalfPfS_S_S_i_param_5];
	add.u64 	%rd6, %SP, 0;
	add.u64 	%rd1, %SPL, 0;
	mov.u32 	%r3, %ctaid.x;
	mov.u32 	%r4, %ntid.x;
	mov.u32 	%r5, %tid.x;
	mad.lo.s32 	%r1, %r3, %r4, %r5;
	setp.ge.u32 	%p1, %r1, %r2;
	@%p1 bra 	$L__BB2_3;
	cvta.to.global.u64 	%rd7, %rd4;
	cvta.to.global.u64 	%rd8, %rd5;
	mul.wide.u32 	%rd9, %r1, 4;
	add.s64 	%rd2, %rd7, %rd9;
	ld.global.f32 	%f3, [%rd2];
	cvt.f64.f32 	%fd1, %f3;
	add.s64 	%rd3, %rd8, %rd9;
	ld.global.f32 	%f4, [%rd3];
	cvt.f64.f32 	%fd2, %f4;
	st.local.f64 	[%rd1], %fd1;
	st.local.f64 	[%rd1+8], %fd2;
	st.local.u32 	[%rd1+16], %r1;
	mov.u64 	%rd10, $str$18;
	cvta.global.u64 	%rd11, %rd10;
	{ // callseq 1, 0
	.param .b64 param0;
	st.param.b64 	[param0], %rd11;
	.param .b64 param1;
	st.param.b64 	[param1], %rd6;
	.param .b32 retval0;
	call.uni (retval0), 
	vprintf, 
	(
	param0, 
	param1
	);
	ld.param.b32 	%r6, [retval0];
	} // callseq 1
	ld.global.f32 	%f5, [%rd2];
	ld.global.f32 	%f6, [%rd3];
	mul.f32 	%f7, %f6, %f6;
	fma.rn.f32 	%f8, %f5, %f5, %f7;
	sqrt.rn.f32 	%f1, %f8;
	cvt.f64.f32 	%fd3, %f1;
	st.local.f64 	[%rd1], %fd3;
	st.local.u32 	[%rd1+8], %r1;
	mov.u64 	%rd13, $str$19;
	cvta.global.u64 	%rd14, %rd13;
	{ // callseq 2, 0
	.param .b64 param0;
	st.param.b64 	[param0], %rd14;
	.param .b64 param1;
	st.param.b64 	[param1], %rd6;
	.param .b32 retval0;
	call.uni (retval0), 
	vprintf, 
	(
	param0, 
	param1
	);
	ld.param.b32 	%r8, [retval0];
	} // callseq 2
	setp.leu.f32 	%p2, %f1, %f2;
	@%p2 bra 	$L__BB2_3;
	ld.global.f32 	%f9, [%rd2];
	cvt.f64.f32 	%fd4, %f9;
	ld.global.f32 	%f10, [%rd3];
	cvt.f64.f32 	%fd5, %f10;
	st.local.f64 	[%rd1], %fd4;
	st.local.f64 	[%rd1+8], %fd5;
	st.local.u32 	[%rd1+16], %r1;
	mov.u64 	%rd15, $str$20;
	cvta.global.u64 	%rd16, %rd15;
	{ // callseq 3, 0
	.param .b64 param0;
	st.param.b64 	[param0], %rd16;
	.param .b64 param1;
	st.param.b64 	[param1], %rd6;
	.param .b32 retval0;
	call.uni (retval0), 
	vprintf, 
	(
	param0, 
	param1
	);
	ld.param.b32 	%r10, [retval0];
	} // callseq 3
	ld.global.f32 	%f11, [%rd2];
	div.rn.f32 	%f12, %f11, %f1;
	mul.f32 	%f13, %f2, %f12;
	st.global.f32 	[%rd2], %f13;
	ld.global.f32 	%f14, [%rd3];
	div.rn.f32 	%f15, %f14, %f1;
	mul.f32 	%f16, %f2, %f15;
	st.global.f32 	[%rd3], %f16;
	ld.global.f32 	%f17, [%rd2];
	cvt.f64.f32 	%fd6, %f17;
	cvt.f64.f32 	%fd7, %f16;
	st.local.f64 	[%rd1], %fd6;
	st.local.f64 	[%rd1+8], %fd7;
	st.local.u32 	[%rd1+16], %r1;
	mov.u64 	%rd18, $str$21;
	cvta.global.u64 	%rd19, %rd18;
	{ // callseq 4, 0
	.param .b64 param0;
	st.param.b64 	[param0], %rd19;
	.param .b64 param1;
	st.param.b64 	[param1], %rd6;
	.param .b32 retval0;
	call.uni (retval0), 
	vprintf, 
	(
	param0, 
	param1
	);
	ld.param.b32 	%r12, [retval0];
	} // callseq 4
$L__BB2_3:
	ret;

}
	// .globl	_Z12flock_kernalPfS_S_S_S_S_S_S_i
.visible .entry _Z12flock_kernalPfS_S_S_S_S_S_S_i(
	.param .u64 .ptr .align 1 _Z12flock_kernalPfS_S_S_S_S_S_S_i_param_0,
	.param .u64 .ptr .align 1 _Z12flock_kernalPfS_S_S_S_S_S_S_i_param_1,
	.param .u64 .ptr .align 1 _Z12flock_kernalPfS_S_S_S_S_S_S_i_param_2,
	.param .u64 .ptr .align 1 _Z12flock_kernalPfS_S_S_S_S_S_S_i_param_3,
	.param .u64 .ptr .align 1 _Z12flock_kernalPfS_S_S_S_S_S_S_i_param_4,
	.param .u64 .ptr .align 1 _Z12flock_kernalPfS_S_S_S_S_S_S_i_param_5,
	.param .u64 .ptr .align 1 _Z12flock_kernalPfS_S_S_S_S_S_S_i_param_6,
	.param .u64 .ptr .align 1 _Z12flock_kernalPfS_S_S_S_S_S_S_i_param_7,
	.param .u32 _Z12flock_kernalPfS_S_S_S_S_S_S_i_param_8
)
{
	.local .align 8 .b8 	__local_depot3[40];
	.reg .b64 	%SP;
	.reg .b64 	%SPL;
	.reg .pred 	%p<12>;
	.reg .b32 	%r<62>;
	.reg .b32 	%f<56>;
	.reg .b64 	%rd<67>;
	.reg .b64 	%fd<79>;
	// demoted variable
	.shared .align 4 .b8 _ZZ17seperation_kernalPfS_S_S_S_S_iE12_diffVectorX[80];
	// demoted variable
	.shared .align 4 .b8 _ZZ17seperation_kernalPfS_S_S_S_S_iE12_diffVectorZ[80];
	// demoted variable
	.shared .align 4 .b8 _ZZ17seperation_kernalPfS_S_S_S_S_iE18numberOfNeighbours[80];
	mov.u64 	%SPL, __local_depot3;
	cvta.local.u64 	%SP, %SPL;
	ld.param.u64 	%rd12, [_Z12flock_kernalPfS_S_S_S_S_S_S_i_param_2];
	ld.param.u64 	%rd13, [_Z12flock_kernalPfS_S_S_S_S_S_S_i_param_3];
	ld.param.u64 	%rd14, [_Z12flock_kernalPfS_S_S_S_S_S_S_i_param_4];
	ld.param.u64 	%rd15, [_Z12flock_kernalPfS_S_S_S_S_S_S_i_param_5];
	ld.param.u64 	%rd11, [_Z12flock_kernalPfS_S_S_S_S_S_S_i_param_7];
	ld.param.u32 	%r8, [_Z12flock_kernalPfS_S_S_S_S_S_S_i_param_8];
	cvta.to.global.u64 	%rd1, %rd13;
	cvta.to.global.u64 	%rd2, %rd12;
	cvta.to.global.u64 	%rd3, %rd15;
	cvta.to.global.u64 	%rd4, %rd14;
	mov.u32 	%r9, %ctaid.x;
	mov.u32 	%r10, %ntid.x;
	mov.u32 	%r11, %tid.x;
	mad.lo.s32 	%r1, %r9, %r10, %r11;
	mov.u32 	%r12, %ctaid.y;
	mov.u32 	%r13, %ntid.y;
	mul.lo.s32 	%r2, %r12, %r13;
	setp.ge.u32 	%p1, %r1, %r8;
	@%p1 bra 	$L__BB3_10;
	mov.u32 	%r3, %tid.y;
	add.s32 	%r4, %r2, %r3;
	setp.ge.u32 	%p2, %r4, %r8;
	shl.b32 	%r14, %r1, 2;
	mov.u32 	%r15, _ZZ17seperation_kernalPfS_S_S_S_S_iE18numberOfNeighbours;
	add.s32 	%r5, %r15, %r14;
	@%p2 bra 	$L__BB3_5;
	mov.b32 	%r16, 0;
	st.shared.u32 	[%r5], %r16;
	mov.u32 	%r18, _ZZ17seperation_kernalPfS_S_S_S_S_iE12_diffVectorX;
	add.s32 	%r6, %r18, %r14;
	st.shared.u32 	[%r6], %r16;
	mov.u32 	%r19, _ZZ17seperation_kernalPfS_S_S_S_S_iE12_diffVectorZ;
	add.s32 	%r7, %r19, %r14;
	st.shared.u32 	[%r7], %r16;
	bar.sync 	0;
	setp.eq.s32 	%p3, %r1, %r4;
	@%p3 bra 	$L__BB3_5;
	mul.wide.u32 	%rd16, %r1, 4;
	add.s64 	%rd5, %rd4, %rd16;
	ld.global.f32 	%f1, [%rd5];
	add.s64 	%rd6, %rd3, %rd16;
	ld.global.f32 	%f2, [%rd6];
	mul.wide.u32 	%rd17, %r4, 4;
	add.s64 	%rd7, %rd4, %rd17;
	ld.global.f32 	%f3, [%rd7];
	add.s64 	%rd8, %rd3, %rd17;
	ld.global.f32 	%f4, [%rd8];
	sub.f32 	%f5, %f1, %f3;
	sub.f32 	%f6, %f2, %f4;
	mul.f32 	%f7, %f6, %f6;
	fma.rn.f32 	%f8, %f5, %f5, %f7;
	sqrt.rn.f32 	%f9, %f8;
	cvt.f64.f32 	%fd1, %f9;
	add.u64 	%rd18, %SP, 0;
	add.u64 	%rd19, %SPL, 0;
	st.local.f64 	[%rd19], %fd1;
	mov.u64 	%rd20, $str;
	cvta.global.u64 	%rd21, %rd20;
	{ // callseq 5, 0
	.param .b64 param0;
	st.param.b64 	[param0], %rd21;
	.param .b64 param1;
	st.param.b64 	[param1], %rd18;
	.param .b32 retval0;
	call.uni (retval0), 
	vprintf, 
	(
	param0, 
	param1
	);
	ld.param.b32 	%r20, [retval0];
	} // callseq 5
	setp.geu.f64 	%p4, %fd1, 0d3FC999999999999A;
	@%p4 bra 	$L__BB3_5;
	add.u64 	%rd22, %SP, 0;
	add.u64 	%rd23, %SPL, 0;
	st.local.v2.u32 	[%rd23], {%r1, %r4};
	mov.u64 	%rd24, $str$1;
	cvta.global.u64 	%rd25, %rd24;
	{ // callseq 6, 0
	.param .b64 param0;
	st.param.b64 	[param0], %rd25;
	.param .b64 param1;
	st.param.b64 	[param1], %rd22;
	.param .b32 retval0;
	call.uni (retval0), 
	vprintf, 
	(
	param0, 
	param1
	);
	ld.param.b32 	%r22, [retval0];
	} // callseq 6
	ld.global.f32 	%f10, [%rd5];
	cvt.f64.f32 	%fd2, %f10;
	ld.global.f32 	%f11, [%rd6];
	cvt.f64.f32 	%fd3, %f11;
	ld.global.f32 	%f12, [%rd7];
	cvt.f64.f32 	%fd4, %f12;
	ld.global.f32 	%f13, [%rd8];
	cvt.f64.f32 	%fd5, %f13;
	st.local.f64 	[%rd23], %fd2;
	st.local.f64 	[%rd23+8], %fd3;
	st.local.f64 	[%rd23+16], %fd4;
	st.local.f64 	[%rd23+24], %fd5;
	st.local.v2.u32 	[%rd23+32], {%r1, %r4};
	mov.u64 	%rd26, $str$2;
	cvta.global.u64 	%rd27, %rd26;
	{ // callseq 7, 0
	.param .b64 param0;
	st.param.b64 	[param0], %rd27;
	.param .b64 param1;
	st.param.b64 	[param1], %rd22;
	.param .b32 retval0;
	call.uni (retval0), 
	vprintf, 
	(
	param0, 
	param1
	);
	ld.param.b32 	%r24, [retval0];
	} // callseq 7
	ld.global.f32 	%f14, [%rd7];
	ld.global.f32 	%f15, [%rd5];
	sub.f32 	%f16, %f14, %f15;
	atom.shared.add.f32 	%f17, [%r6], %f16;
	ld.global.f32 	%f18, [%rd8];
	ld.global.f32 	%f19, [%rd6];
	sub.f32 	%f20, %f18, %f19;
	atom.shared.add.f32 	%f21, [%r7], %f20;
	ld.shared.f32 	%f22, [%r6];
	cvt.f64.f32 	%fd6, %f22;
	ld.shared.f32 	%f23, [%r7];
	cvt.f64.f32 	%fd7, %f23;
	st.local.f64 	[%rd23], %fd6;
	mov.b64 	%rd28, 0;
	st.local.u64 	[%rd23+8], %rd28;
	st.local.f64 	[%rd23+16], %fd7;
	mov.u64 	%rd29, $str$3;
	cvta.global.u64 	%rd30, %rd29;
	{ // callseq 8, 0
	.param .b64 param0;
	st.param.b64 	[param0], %rd30;
	.param .b64 param1;
	st.param.b64 	[param1], %rd22;
	.param .b32 retval0;
	call.uni (retval0), 
	vprintf, 
	(
	param0, 
	param1
	);
	ld.param.b32 	%r26, [retval0];
	} // callseq 8
	ld.shared.f32 	%f24, [%r6];
	cvt.f64.f32 	%fd8, %f24;
	ld.shared.f32 	%f25, [%r7];
	abs.f64 	%fd9, %fd8;
	abs.f32 	%f26, %f25;
	cvt.f64.f32 	%fd10, %f26;
	add.f64 	%fd11, %fd9, %fd10;
	min.f64 	%fd12, %fd9, 0d0000000000000000;
	max.f64 	%fd13, %fd9, 0d0000000000000000;
	min.f64 	%fd14, %fd13, %fd10;
	max.f64 	%fd15, %fd13, %fd10;
	{
	.reg .b32 %temp; 
	mov.b64 	{%temp, %r28}, %fd15;
	}
	and.b32  	%r29, %r28, -4194304;
	xor.b32  	%r30, %r29, 2144337920;
	mov.b32 	%r31, 0;
	mov.b64 	%fd16, {%r31, %r30};
	mul.f64 	%fd17, %fd14, %fd16;
	mul.f64 	%fd18, %fd12, %fd16;
	mul.f64 	%fd19, %fd15, %fd16;
	mul.f64 	%fd20, %fd17, %fd17;
	fma.rn.f64 	%fd21, %fd18, %fd18, %fd20;
	fma.rn.f64 	%fd22, %fd19, %fd19, %fd21;
	min.f64 	%fd23, %fd22, 0d7FEFFFFFFFFFFFFF;
	rsqrt.approx.ftz.f64 	%fd24, %fd23;
	mul.rn.f64 	%fd25, %fd24, %fd24;
	neg.f64 	%fd26, %fd25;
	fma.rn.f64 	%fd27, %fd23, %fd26, 0d3FF0000000000000;
	fma.rn.f64 	%fd28, %fd27, 0d3FD8000000000000, 0d3FE0000000000000;
	mul.rn.f64 	%fd29, %fd27, %fd24;
	fma.rn.f64 	%fd30, %fd28, %fd29, %fd24;
	mul.f64 	%fd31, %fd22, %fd30;
	or.b32  	%r32, %r29, 1048576;
	mov.b64 	%fd32, {%r31, %r32};
	mul.f64 	%fd33, %fd32, %fd31;
	setp.gt.f64 	%p5, %fd11, %fd15;
	selp.f64 	%fd34, %fd33, %fd11, %p5;
	mov.f64 	%fd35, 0d7FF0000000000000;
	{
	.reg .b32 %temp; 
	mov.b64 	{%temp, %r33}, %fd35;
	}
	setp.lt.u32 	%p6, %r28, %r33;
	selp.f64 	%fd36, %fd34, %fd15, %p6;
	div.rn.f64 	%fd37, %fd8, %fd36;
	cvt.rn.f32.f64 	%f27, %fd37;
	st.shared.f32 	[%r6], %f27;
	cvt.f64.f32 	%fd38, %f25;
	abs.f32 	%f28, %f27;
	cvt.f64.f32 	%fd39, %f28;
	abs.f64 	%fd40, %fd38;
	add.f64 	%fd41, %fd40, %fd39;
	min.f64 	%fd42, %fd39, 0d0000000000000000;
	max.f64 	%fd43, %fd39, 0d0000000000000000;
	min.f64 	%fd44, %fd43, %fd40;
	max.f64 	%fd45, %fd43, %fd40;
	{
	.reg .b32 %temp; 
	mov.b64 	{%temp, %r34}, %fd45;
	}
	and.b32  	%r35, %r34, -4194304;
	xor.b32  	%r36, %r35, 2144337920;
	mov.b64 	%fd46, {%r31, %r36};
	mul.f64 	%fd47, %fd44, %fd46;
	mul.f64 	%fd48, %fd42, %fd46;
	mul.f64 	%fd49, %fd45, %fd46;
	mul.f64 	%fd50, %fd47, %fd47;
	fma.rn.f64 	%fd51, %fd48, %fd48, %fd50;
	fma.rn.f64 	%fd52, %fd49, %fd49, %fd51;
	min.f64 	%fd53, %fd52, 0d7FEFFFFFFFFFFFFF;
	rsqrt.approx.ftz.f64 	%fd54, %fd53;
	mul.rn.f64 	%fd55, %fd54, %fd54;
	neg.f64 	%fd56, %fd55;
	fma.rn.f64 	%fd57, %fd53, %fd56, 0d3FF0000000000000;
	fma.rn.f64 	%fd58, %fd57, 0d3FD8000000000000, 0d3FE0000000000000;
	mul.rn.f64 	%fd59, %fd57, %fd54;
	fma.rn.f64 	%fd60, %fd58, %fd59, %fd54;
	mul.f64 	%fd61, %fd52, %fd60;
	or.b32  	%r37, %r35, 1048576;
	mov.b64 	%fd62, {%r31, %r37};
	mul.f64 	%fd63, %fd62, %fd61;
	setp.gt.f64 	%p7, %fd41, %fd45;
	selp.f64 	%fd64, %fd63, %fd41, %p7;
	setp.lt.u32 	%p8, %r34, %r33;
	selp.f64 	%fd65, %fd64, %fd45, %p8;
	div.rn.f64 	%fd66, %fd38, %fd65;
	cvt.rn.f32.f64 	%f29, %fd66;
	st.shared.f32 	[%r7], %f29;
	cvt.f64.f32 	%fd67, %f27;
	cvt.f64.f32 	%fd68, %f29;
	st.local.f64 	[%rd23], %fd67;
	st.local.u64 	[%rd23+8], %rd28;
	st.local.f64 	[%rd23+16], %fd68;
	mov.u64 	%rd31, $str$4;
	cvta.global.u64 	%rd32, %rd31;
	{ // callseq 9, 0
	.param .b64 param0;
	st.param.b64 	[param0], %rd32;
	.param .b64 param1;
	st.param.b64 	[param1], %rd22;
	.param .b32 retval0;
	call.uni (retval0), 
	vprintf, 
	(
	param0, 
	param1
	);
	ld.param.b32 	%r38, [retval0];
	} // callseq 9
	mul.wide.u32 	%rd33, %r1, 4;
	add.s64 	%rd34, %rd2, %rd33;
	ld.shared.f32 	%f30, [%r6];
	atom.global.add.f32 	%f31, [%rd34], %f30;
	add.s64 	%rd35, %rd1, %rd33;
	ld.shared.f32 	%f32, [%r7];
	atom.global.add.f32 	%f33, [%rd35], %f32;
	ld.global.f32 	%f34, [%rd34];
	cvt.f64.f32 	%fd69, %f34;
	ld.global.f32 	%f35, [%rd35];
	cvt.f64.f32 	%fd70, %f35;
	st.local.f64 	[%rd23], %fd69;
	st.local.f64 	[%rd23+8], %fd70;
	st.local.u32 	[%rd23+16], %r1;
	mov.u64 	%rd36, $str$5;
	cvta.global.u64 	%rd37, %rd36;
	{ // callseq 10, 0
	.param .b64 param0;
	st.param.b64 	[param0], %rd37;
	.param .b64 param1;
	st.param.b64 	[param1], %rd22;
	.param .b32 retval0;
	call.uni (retval0), 
	vprintf, 
	(
	param0, 
	param1
	);
	ld.param.b32 	%r40, [retval0];
	} // callseq 10
	mov.u64 	%rd38, $str$6;
	cvta.global.u64 	%rd39, %rd38;
	{ // callseq 11, 0
	.param .b64 param0;
	st.param.b64 	[param0], %rd39;
	.param .b64 param1;
	st.param.b64 	[param1], 0;
	.param .b32 retval0;
	call.uni (retval0), 
	vprintf, 
	(
	param0, 
	param1
	);
	ld.param.b32 	%r42, [retval0];
	} // callseq 11
	atom.shared.add.u32 	%r44, [%r5], 1;
	ld.shared.u32 	%r45, [%r5];
	st.local.v2.u32 	[%rd23], {%r45, %r1};
	mov.u64 	%rd40, $str$7;
	cvta.global.u64 	%rd41, %rd40;
	{ // callseq 12, 0
	.param .b64 param0;
	st.param.b64 	[param0], %rd41;
	.param .b64 param1;
	st.param.b64 	[param1], %rd22;
	.param .b32 retval0;
	call.uni (retval0), 
	vprintf, 
	(
	param0, 
	param1
	);
	ld.param.b32 	%r46, [retval0];
	} // callseq 12
$L__BB3_5:
	bar.sync 	0;
	setp.ne.s32 	%p9, %r4, 0;
	@%p9 bra 	$L__BB3_8;
	add.u64 	%rd42, %SP, 0;
	add.u64 	%rd9, %SPL, 0;
	mov.b32 	%r48, 0;
	st.local.v2.u32 	[%rd9], {%r1, %r48};
	mov.u64 	%rd43, $str$8;
	cvta.global.u64 	%rd44, %rd43;
	{ // callseq 13, 0
	.param .b64 param0;
	st.param.b64 	[param0], %rd44;
	.param .b64 param1;
	st.param.b64 	[param1], %rd42;
	.param .b32 retval0;
	call.uni (retval0), 
	vprintf, 
	(
	param0, 
	param1
	);
	ld.param.b32 	%r49, [retval0];
	} // callseq 13
	ld.shared.u32 	%r51, [%r5];
	setp.eq.s32 	%p10, %r51, 0;
	@%p10 bra 	$L__BB3_8;
	mul.wide.u32 	%rd45, %r1, 4;
	add.s64 	%rd46, %rd2, %rd45;
	ld.global.f32 	%f36, [%rd46];
	cvt.f64.f32 	%fd71, %f36;
	add.s64 	%rd47, %rd1, %rd45;
	ld.global.f32 	%f37, [%rd47];
	cvt.f64.f32 	%fd72, %f37;
	st.local.f64 	[%rd9], %fd71;
	st.local.f64 	[%rd9+8], %fd72;
	st.local.u32 	[%rd9+16], %r1;
	mov.u64 	%rd48, $str$9;
	cvta.global.u64 	%rd49, %rd48;
	{ // callseq 14, 0
	.param .b64 param0;
	st.param.b64 	[param0], %rd49;
	.param .b64 param1;
	st.param.b64 	[param1], %rd42;
	.param .b32 retval0;
	call.uni (retval0), 
	vprintf, 
	(
	param0, 
	param1
	);
	ld.param.b32 	%r52, [retval0];
	} // callseq 14
	add.s64 	%rd51, %rd4, %rd45;
	ld.global.f32 	%f38, [%rd51];
	cvt.f64.f32 	%fd73, %f38;
	add.s64 	%rd52, %rd3, %rd45;
	ld.global.f32 	%f39, [%rd52];
	cvt.f64.f32 	%fd74, %f39;
	st.local.f64 	[%rd9], %fd73;
	st.local.f64 	[%rd9+8], %fd74;
	st.local.u32 	[%rd9+16], %r1;
	mov.u64 	%rd53, $str$10;
	cvta.global.u64 	%rd54, %rd53;
	{ // callseq 15, 0
	.param .b64 param0;
	st.param.b64 	[param0], %rd54;
	.param .b64 param1;
	st.param.b64 	[param1], %rd42;
	.param .b32 retval0;
	call.uni (retval0), 
	vprintf, 
	(
	param0, 
	param1
	);
	ld.param.b32 	%r54, [retval0];
	} // callseq 15
	ld.global.f32 	%f40, [%rd46];
	ld.shared.u32 	%r56, [%r5];
	cvt.rn.f32.u32 	%f41, %r56;
	div.rn.f32 	%f42, %f40, %f41;
	ld.global.f32 	%f43, [%rd47];
	div.rn.f32 	%f44, %f43, %f41;
	cvt.f64.f32 	%fd75, %f42;
	cvt.f64.f32 	%fd76, %f44;
	st.local.f64 	[%rd9], %fd75;
	st.local.f64 	[%rd9+8], %fd76;
	st.local.u32 	[%rd9+16], %r1;
	mov.u64 	%rd55, $str$11;
	cvta.global.u64 	%rd56, %rd55;
	{ // callseq 16, 0
	.param .b64 param0;
	st.param.b64 	[param0], %rd56;
	.param .b64 param1;
	st.param.b64 	[param1], %rd42;
	.param .b32 retval0;
	call.uni (retval0), 
	vprintf, 
	(
	param0, 
	param1
	);
	ld.param.b32 	%r57, [retval0];
	} // callseq 16
	st.global.f32 	[%rd46], %f42;
	st.global.f32 	[%rd47], %f44;
	ld.global.f32 	%f45, [%rd46];
	neg.f32 	%f46, %f45;
	st.global.f32 	[%rd46], %f46;
	ld.global.f32 	%f47, [%rd47];
	neg.f32 	%f48, %f47;
	st.global.f32 	[%rd47], %f48;
	ld.global.f32 	%f49, [%rd46];
	cvt.f64.f32 	%fd77, %f49;
	cvt.f64.f32 	%fd78, %f48;
	st.local.f64 	[%rd9], %fd77;
	st.local.f64 	[%rd9+8], %fd78;
	st.local.u32 	[%rd9+16], %r1;
	mov.u64 	%rd57, $str$12;
	cvta.global.u64 	%rd58, %rd57;
	{ // callseq 17, 0
	.param .b64 param0;
	st.param.b64 	[param0], %rd58;
	.param .b64 param1;
	st.param.b64 	[param1], %rd42;
	.param .b32 retval0;
	call.uni (retval0), 
	vprintf, 
	(
	param0, 
	param1
	);
	ld.param.b32 	%r59, [retval0];
	} // callseq 17
$L__BB3_8:
	bar.sync 	0;
	or.b32  	%r61, %r2, %r3;
	setp.ne.s32 	%p11, %r61, 0;
	@%p11 bra 	$L__BB3_10;
	ld.param.u64 	%rd66, [_Z12flock_kernalPfS_S_S_S_S_S_S_i_param_6];
	mul.wide.u32 	%rd59, %r1, 4;
	add.s64 	%rd60, %rd2, %rd59;
	ld.global.f32 	%f50, [%rd60];
	cvta.to.global.u64 	%rd61, %rd66;
	add.s64 	%rd62, %rd61, %rd59;
	ld.global.f32 	%f51, [%rd62];
	add.f32 	%f52, %f50, %f51;
	st.global.f32 	[%rd62], %f52;
	add.s64 	%rd63, %rd1, %rd59;
	ld.global.f32 	%f53, [%rd63];
	cvta.to.global.u64 	%rd64, %rd11;
	add.s64 	%rd65, %rd64, %rd59;
	ld.global.f32 	%f54, [%rd65];
	add.f32 	%f55, %f53, %f54;
	st.global.f32 	[%rd65], %f55;
$L__BB3_10:
	ret;

}
	// .globl	_ZN3cub18CUB_300001_SM_10006detail11EmptyKernelIvEEvv
.visible .entry _ZN3cub18CUB_300001_SM_10006detail11EmptyKernelIvEEvv()
{


	ret;

}


// ===== COMPILED SASS (sm_100) =====

	.target	sm_100

	.elftype	@"ET_EXEC"


//--------------------- .note.nv.tkinfo           --------------------------
	.section	.note.nv.tkinfo,"",@"SHT_NOTE"
	.sectionflags	@"SHF_NOTE_NV_TKINFO"
	.tkinfo
        /*0018*/ 	.word	0x00000002
        /*0030*/ 	.string	""
        /*0030*/ 	.string	"ptxas"
        /*0030*/ 	.string	"Cuda compilation tools, release 13.0, V13.0.88"
        /*0030*/ 	.string	"Build cuda_13.0.r13.0/compiler.36424714_0"
        /*0030*/ 	.string	"-arch sm_100 -m 64 "



//--------------------- .note.nv.cuinfo           --------------------------
	.section	.note.nv.cuinfo,"",@"SHT_NOTE"
	.sectionflags	@"SHF_NOTE_NV_CUINFO"
        /*0018*/ 	.short	0x0002
        /*001a*/ 	.short	0x0064
        /*001c*/ 	.short	0x0082
	.zero		2


//--------------------- .nv.info                  --------------------------
	.section	.nv.info,"",@"SHT_CUDA_INFO"
	.align	4


	//----- nvinfo : EIATTR_REGCOUNT
	.align		4
        /*0000*/ 	.byte	0x04, 0x2f
        /*0002*/ 	.short	(.L_64 - .L_63)
	.align		4
.L_63:
        /*0004*/ 	.word	index@(_Z22avoidBoundaries_kernalPfS_S_S_i)
        /*0008*/ 	.word	0x0000000c


	//----- nvinfo : EIATTR_FRAME_SIZE
	.align		4
.L_64:
        /*000c*/ 	.byte	0x04, 0x11
        /*000e*/ 	.short	(.L_66 - .L_65)
	.align		4
.L_65:
        /*0010*/ 	.word	index@(_Z22avoidBoundaries_kernalPfS_S_S_i)
        /*0014*/ 	.word	0x00000000


	//----- nvinfo : EIATTR_REGCOUNT
	.align		4
.L_66:
        /*0018*/ 	.byte	0x04, 0x2f
        /*001a*/ 	.short	(.L_68 - .L_67)
	.align		4
.L_67:
        /*001c*/ 	.word	index@(_Z16updatePos_kernalPfS_S_S_i)
        /*0020*/ 	.word	0x00000018


	//----- nvinfo : EIATTR_FRAME_SIZE
	.align		4
.L_68:
        /*0024*/ 	.byte	0x04, 0x11
        /*0026*/ 	.short	(.L_70 - .L_69)
	.align		4
.L_69:
        /*0028*/ 	.word	index@(_Z16updatePos_kernalPfS_S_S_i)
        /*002c*/ 	.word	0x00000008


	//----- nvinfo : EIATTR_REGCOUNT
	.align		4
.L_70:
        /*0030*/ 	.byte	0x04, 0x2f
        /*0032*/ 	.short	(.L_72 - .L_71)
	.align		4
.L_71:
        /*0034*/ 	.word	index@(_Z15limitVel_kernalfPfS_S_S_i)
        /*0038*/ 	.word	0x0000001d


	//----- nvinfo : EIATTR_FRAME_SIZE
	.align		4
.L_72:
        /*003c*/ 	.byte	0x04, 0x11
        /*003e*/ 	.short	(.L_74 - .L_73)
	.align		4
.L_73:
        /*0040*/ 	.word	index@($__internal_4_$__cuda_sm3x_div_rn_noftz_f32_slowpath)
        /*0044*/ 	.word	0x00000018


	//----- nvinfo : EIATTR_FRAME_SIZE
	.align		4
.L_74:
        /*0048*/ 	.byte	0x04, 0x11
        /*004a*/ 	.short	(.L_76 - .L_75)
	.align		4
.L_75:
        /*004c*/ 	.word	index@($__internal_3_$__cuda_sm20_sqrt_rn_f32_slowpath)
        /*0050*/ 	.word	0x00000018


	//----- nvinfo : EIATTR_FRAME_SIZE
	.align		4
.L_76:
        /*0054*/ 	.byte	0x04, 0x11
        /*0056*/ 	.short	(.L_78 - .L_77)
	.align		4
.L_77:
        /*0058*/ 	.word	index@(_Z15limitVel_kernalfPfS_S_S_i)
        /*005c*/ 	.word	0x00000018


	//----- nvinfo : EIATTR_REGCOUNT
	.align		4
.L_78:
        /*0060*/ 	.byte	0x04, 0x2f
        /*0062*/ 	.short	(.L_80 - .L_79)
	.align		4
.L_79:
        /*0064*/ 	.word	index@(_Z12flock_kernalPfS_S_S_S_S_S_S_i)
        /*0068*/ 	.word	0x00000024


	//----- nvinfo : EIATTR_FRAME_SIZE
	.align		4
.L_80:
        /*006c*/ 	.byte	0x04, 0x11
        /*006e*/ 	.short	(.L_82 - .L_81)
	.align		4
.L_81:
        /*0070*/ 	.word	index@($__internal_2_$__cuda_sm3x_div_rn_noftz_f32_slowpath)
        /*0074*/ 	.word	0x00000028


	//----- nvinfo : EIATTR_FRAME_SIZE
	.align		4
.L_82:
        /*0078*/ 	.byte	0x04, 0x11
        /*007a*/ 	.short	(.L_84 - .L_83)
	.align		4
.L_83:
        /*007c*/ 	.word	index@($__internal_1_$__cuda_sm20_sqrt_rn_f32_slowpath)
        /*0080*/ 	.word	0x00000028


	//----- nvinfo : EIATTR_FRAME_SIZE
	.align		4
.L_84:
        /*0084*/ 	.byte	0x04, 0x11
        /*0086*/ 	.short	(.L_86 - .L_85)
	.align		4
.L_85:
        /*0088*/ 	.word	index@($__internal_0_$__cuda_sm20_div_rn_f64_full)
        /*008c*/ 	.word	0x00000028


	//----- nvinfo : EIATTR_FRAME_SIZE
	.align		4
.L_86:
        /*0090*/ 	.byte	0x04, 0x11
        /*0092*/ 	.short	(.L_88 - .L_87)
	.align		4
.L_87:
        /*0094*/ 	.word	index@(_Z12flock_kernalPfS_S_S_S_S_S_S_i)
        /*0098*/ 	.word	0x00000028


	//----- nvinfo : EIATTR_REGCOUNT
	.align		4
.L_88:
        /*009c*/ 	.byte	0x04, 0x2f
        /*009e*/ 	.short	(.L_90 - .L_89)
	.align		4
.L_89:
        /*00a0*/ 	.word	index@(_ZN3cub18CUB_300001_SM_10006detail11EmptyKernelIvEEvv)
        /*00a4*/ 	.word	0x00000004


	//----- nvinfo : EIATTR_FRAME_SIZE
	.align		4
.L_90:
        /*00a8*/ 	.byte	0x04, 0x11
        /*00aa*/ 	.short	(.L_92 - .L_91)
	.align		4
.L_91:
        /*00ac*/ 	.word	index@(_ZN3cub18CUB_300001_SM_10006detail11EmptyKernelIvEEvv)
        /*00b0*/ 	.word	0x00000000


	//----- nvinfo : EIATTR_MIN_STACK_SIZE
	.align		4
.L_92:
        /*00b4*/ 	.byte	0x04, 0x12
        /*00b6*/ 	.short	(.L_94 - .L_93)
	.align		4
.L_93:
        /*00b8*/ 	.word	index@(_ZN3cub18CUB_300001_SM_10006detail11EmptyKernelIvEEvv)
        /*00bc*/ 	.word	0x00000000


	//----- nvinfo : EIATTR_MIN_STACK_SIZE
	.align		4
.L_94:
        /*00c0*/ 	.byte	0x04, 0x12
        /*00c2*/ 	.short	(.L_96 - .L_95)
	.align		4
.L_95:
        /*00c4*/ 	.word	index@(_Z12flock_kernalPfS_S_S_S_S_S_S_i)
        /*00c8*/ 	.word	0x00000028


	//----- nvinfo : EIATTR_MIN_STACK_SIZE
	.align		4
.L_96:
        /*00cc*/ 	.byte	0x04, 0x12
        /*00ce*/ 	.short	(.L_98 - .L_97)
	.align		4
.L_97:
        /*00d0*/ 	.word	index@(_Z15limitVel_kernalfPfS_S_S_i)
        /*00d4*/ 	.word	0x00000018


	//----- nvinfo : EIATTR_MIN_STACK_SIZE
	.align		4
.L_98:
        /*00d8*/ 	.byte	0x04, 0x12
        /*00da*/ 	.short	(.L_100 - .L_99)
	.align		4
.L_99:
        /*00dc*/ 	.word	index@(_Z16updatePos_kernalPfS_S_S_i)
        /*00e0*/ 	.word	0x00000008


	//----- nvinfo : EIATTR_MIN_STACK_SIZE
	.align		4
.L_100:
        /*00e4*/ 	.byte	0x04, 0x12
        /*00e6*/ 	.short	(.L_102 - .L_101)
	.align		4
.L_101:
        /*00e8*/ 	.word	index@(_Z22avoidBoundaries_kernalPfS_S_S_i)
        /*00ec*/ 	.word	0x00000000
.L_102:


//--------------------- .nv.compat                --------------------------
	.section	.nv.compat,"",@"SHT_CUDA_COMPAT_INFO"
	.align	4
        /*0000*/ 	.byte	0x02, 0x09, 0x00, 0x00, 0x02, 0x02, 0x01, 0x00, 0x02, 0x05, 0x05, 0x00, 0x03, 0x07, 0x01, 0x01
        /*0010*/ 	.byte	0x02, 0x03, 0x00, 0x00, 0x02, 0x06, 0x01, 0x00, 0x04, 0x0b, 0x08, 0x00, 0x01, 0x00, 0x00, 0x00
        /*0020*/ 	.byte	0x00, 0x00, 0x00, 0x00


//--------------------- .nv.info._ZN3cub18CUB_300001_SM_10006detail11EmptyKernelIvEEvv --------------------------
	.section	.nv.info._ZN3cub18CUB_300001_SM_10006detail11EmptyKernelIvEEvv,"",@"SHT_CUDA_INFO"
	.sectionflags	@""
	.align	4


	//----- nvinfo : EIATTR_CUDA_API_VERSION
	.align		4
        /*0000*/ 	.byte	0x04, 0x37
        /*0002*/ 	.short	(.L_104 - .L_103)
.L_103:
        /*0004*/ 	.word	0x00000082


	//----- nvinfo : EIATTR_SPARSE_MMA_MASK
	.align		4
.L_104:
        /*0008*/ 	.byte	0x03, 0x50
        /*000a*/ 	.short	0x0000


	//----- nvinfo : EIATTR_MAXREG_COUNT
	.align		4
        /*000c*/ 	.byte	0x03, 0x1b
        /*000e*/ 	.short	0x00ff


	//----- nvinfo : EIATTR_MERCURY_ISA_VERSION
	.align		4
        /*0010*/ 	.byte	0x03, 0x5f
        /*0012*/ 	.short	0x0101


	//----- nvinfo : EIATTR_VRC_CTA_INIT_COUNT
	.align		4
        /*0014*/ 	.byte	0x02, 0x4a
	.zero		1
	.zero		1


	//----- nvinfo : EIATTR_EXIT_INSTR_OFFSETS
	.align		4
        /*0018*/ 	.byte	0x04, 0x1c
        /*001a*/ 	.short	(.L_106 - .L_105)


	//   ....[0]....
.L_105:
        /*001c*/ 	.word	0x00000010


	//----- nvinfo : EIATTR_SW_WAR
	.align		4
.L_106:
        /*0020*/ 	.byte	0x04, 0x36
        /*0022*/ 	.short	(.L_108 - .L_107)
.L_107:
        /*0024*/ 	.word	0x00000008
.L_108:


//--------------------- .nv.info._Z12flock_kernalPfS_S_S_S_S_S_S_i --------------------------
	.section	.nv.info._Z12flock_kernalPfS_S_S_S_S_S_S_i,"",@"SHT_CUDA_INFO"
	.sectionflags	@""
	.align	4


	//----- nvinfo : EIATTR_CUDA_API_VERSION
	.align		4
        /*0000*/ 	.byte	0x04, 0x37
        /*0002*/ 	.short	(.L_110 - .L_109)
.L_109:
        /*0004*/ 	.word	0x00000082


	//----- nvinfo : EIATTR_KPARAM_INFO
	.align		4
.L_110:
        /*0008*/ 	.byte	0x04, 0x17
        /*000a*/ 	.short	(.L_112 - .L_111)
.L_111:
        /*000c*/ 	.word	0x00000000
        /*0010*/ 	.short	0x0008
        /*0012*/ 	.short	0x0040
        /*0014*/ 	.byte	0x00, 0xf0, 0x11, 0x00


	//----- nvinfo : EIATTR_KPARAM_INFO
	.align		4
.L_112:
        /*0018*/ 	.byte	0x04, 0x17
        /*001a*/ 	.short	(.L_114 - .L_113)
.L_113:
        /*001c*/ 	.word	0x00000000
        /*0020*/ 	.short	0x0007
        /*0022*/ 	.short	0x0038
        /*0024*/ 	.byte	0x00, 0xf5, 0x21, 0x00


	//----- nvinfo : EIATTR_KPARAM_INFO
	.align		4
.L_114:
        /*0028*/ 	.byte	0x04, 0x17
        /*002a*/ 	.short	(.L_116 - .L_115)
.L_115:
        /*002c*/ 	.word	0x00000000
        /*0030*/ 	.short	0x0006
        /*0032*/ 	.short	0x0030
        /*0034*/ 	.byte	0x00, 0xf5, 0x21, 0x00


	//----- nvinfo : EIATTR_KPARAM_INFO
	.align		4
.L_116:
        /*0038*/ 	.byte	0x04, 0x17
        /*003a*/ 	.short	(.L_118 - .L_117)
.L_117:
        /*003c*/ 	.word	0x00000000
        /*0040*/ 	.short	0x0005
        /*0042*/ 	.short	0x0028
        /*0044*/ 	.byte	0x00, 0xf5, 0x21, 0x00


	//----- nvinfo : EIATTR_KPARAM_INFO
	.align		4
.L_118:
        /*0048*/ 	.byte	0x04, 0x17
        /*004a*/ 	.short	(.L_120 - .L_119)
.L_119:
        /*004c*/ 	.word	0x00000000
        /*0050*/ 	.short	0x0004
        /*0052*/ 	.short	0x0020
        /*0054*/ 	.byte	0x00, 0xf5, 0x21, 0x00


	//----- nvinfo : EIATTR_KPARAM_INFO
	.align		4
.L_120:
        /*0058*/ 	.byte	0x04, 0x17
        /*005a*/ 	.short	(.L_122 - .L_121)
.L_121:
        /*005c*/ 	.word	0x00000000
        /*0060*/ 	.short	0x0003
        /*0062*/ 	.short	0x0018
        /*0064*/ 	.byte	0x00, 0xf5, 0x21, 0x00


	//----- nvinfo : EIATTR_KPARAM_INFO
	.align		4
.L_122:
        /*0068*/ 	.byte	0x04, 0x17
        /*006a*/ 	.short	(.L_124 - .L_123)
.L_123:
        /*006c*/ 	.word	0x00000000
        /*0070*/ 	.short	0x0002
        /*0072*/ 	.short	0x0010
        /*0074*/ 	.byte	0x00, 0xf5, 0x21, 0x00


	//----- nvinfo : EIATTR_KPARAM_INFO
	.align		4
.L_124:
        /*0078*/ 	.byte	0x04, 0x17
        /*007a*/ 	.short	(.L_126 - .L_125)
.L_125:
        /*007c*/ 	.word	0x00000000
        /*0080*/ 	.short	0x0001
        /*0082*/ 	.short	0x0008
        /*0084*/ 	.byte	0x00, 0xf5, 0x21, 0x00


	//----- nvinfo : EIATTR_KPARAM_INFO
	.align		4
.L_126:
        /*0088*/ 	.byte	0x04, 0x17
        /*008a*/ 	.short	(.L_128 - .L_127)
.L_127:
        /*008c*/ 	.word	0x00000000
        /*0090*/ 	.short	0x0000
        /*0092*/ 	.short	0x0000
        /*0094*/ 	.byte	0x00, 0xf5, 0x21, 0x00


	//----- nvinfo : EIATTR_SPARSE_MMA_MASK
	.align		4
.L_128:
        /*0098*/ 	.byte	0x03, 0x50
        /*009a*/ 	.short	0x0000


	//----- nvinfo : EIATTR_MAXREG_COUNT
	.align		4
        /*009c*/ 	.byte	0x03, 0x1b
        /*009e*/ 	.short	0x00ff


	//----- nvinfo : EIATTR_NUM_BARRIERS
	.align		4
        /*00a0*/ 	.byte	0x02, 0x4c
        /*00a2*/ 	.byte	0x01
	.zero		1


	//----- nvinfo : EIATTR_EXTERNS
	.align		4
        /*00a4*/ 	.byte	0x04, 0x0f
        /*00a6*/ 	.short	(.L_130 - .L_129)


	//   ....[0]....
	.align		4
.L_129:
        /*00a8*/ 	.word	index@(vprintf)


	//----- nvinfo : EIATTR_MERCURY_ISA_VERSION
	.align		4
.L_130:
        /*00ac*/ 	.byte	0x03, 0x5f
        /*00ae*/ 	.short	0x0101


	//----- nvinfo : EIATTR_VRC_CTA_INIT_COUNT
	.align		4
        /*00b0*/ 	.byte	0x02, 0x4a
	.zero		1
	.zero		1


	//----- nvinfo : EIATTR_SYSCALL_OFFSETS
	.align		4
        /*00b4*/ 	.byte	0x04, 0x46
        /*00b6*/ 	.short	(.L_132 - .L_131)


	//   ....[0]....
.L_131:
        /*00b8*/ 	.word	0x000004c0


	//   ....[1]....
        /*00bc*/ 	.word	0x000005c0


	//   ....[2]....
        /*00c0*/ 	.word	0x00000710


	//   ....[3]....
        /*00c4*/ 	.word	0x00000920


	//   ....[4]....
        /*00c8*/ 	.word	0x00001670


	//   ....[5]....
        /*00cc*/ 	.word	0x000017e0


	//   ....[6]....
        /*00d0*/ 	.word	0x00001850


	//   ....[7]....
        /*00d4*/ 	.word	0x00001910


	//   ....[8]....
        /*00d8*/ 	.word	0x00001a20


	//   ....[9]....
        /*00dc*/ 	.word	0x00001b80


	//   ....[10]....
        /*00e0*/ 	.word	0x00001cb0


	//   ....[11]....
        /*00e4*/ 	.word	0x00001f70


	//   ....[12]....
        /*00e8*/ 	.word	0x000020d0


	//----- nvinfo : EIATTR_EXIT_INSTR_OFFSETS
	.align		4
.L_132:
        /*00ec*/ 	.byte	0x04, 0x1c
        /*00ee*/ 	.short	(.L_134 - .L_133)


	//   ....[0]....
.L_133:
        /*00f0*/ 	.word	0x000000f0


	//   ....[1]....
        /*00f4*/ 	.word	0x00002110


	//   ....[2]....
        /*00f8*/ 	.word	0x00002220


	//----- nvinfo : EIATTR_CRS_STACK_SIZE
	.align		4
.L_134:
        /*00fc*/ 	.byte	0x04, 0x1e
        /*00fe*/ 	.short	(.L_136 - .L_135)
.L_135:
        /*0100*/ 	.word	0x00000000


	//----- nvinfo : EIATTR_CBANK_PARAM_SIZE
	.align		4
.L_136:
        /*0104*/ 	.byte	0x03, 0x19
        /*0106*/ 	.short	0x0044


	//----- nvinfo : EIATTR_PARAM_CBANK
	.align		4
        /*0108*/ 	.byte	0x04, 0x0a
        /*010a*/ 	.short	(.L_138 - .L_137)
	.align		4
.L_137:
        /*010c*/ 	.word	index@(.nv.constant0._Z12flock_kernalPfS_S_S_S_S_S_S_i)
        /*0110*/ 	.short	0x0380
        /*0112*/ 	.short	0x0044


	//----- nvinfo : EIATTR_SW_WAR
	.align		4
.L_138:
        /*0114*/ 	.byte	0x04, 0x36
        /*0116*/ 	.short	(.L_140 - .L_139)
.L_139:
        /*0118*/ 	.word	0x00000008
.L_140:


//--------------------- .nv.info._Z15limitVel_kernalfPfS_S_S_i --------------------------
	.section	.nv.info._Z15limitVel_kernalfPfS_S_S_i,"",@"SHT_CUDA_INFO"
	.sectionflags	@""
	.align	4


	//----- nvinfo : EIATTR_CUDA_API_VERSION
	.align		4
        /*0000*/ 	.byte	0x04, 0x37
        /*0002*/ 	.short	(.L_142 - .L_141)
.L_141:
        /*0004*/ 	.word	0x00000082


	//----- nvinfo : EIATTR_KPARAM_INFO
	.align		4
.L_142:
        /*0008*/ 	.byte	0x04, 0x17
        /*000a*/ 	.short	(.L_144 - .L_143)
.L_143:
        /*000c*/ 	.word	0x00000000
        /*0010*/ 	.short	0x0005
        /*0012*/ 	.short	0x0028
        /*0014*/ 	.byte	0x00, 0xf0, 0x11, 0x00


	//----- nvinfo : EIATTR_KPARAM_INFO
	.align		4
.L_144:
        /*0018*/ 	.byte	0x04, 0x17
        /*001a*/ 	.short	(.L_146 - .L_145)
.L_145:
        /*001c*/ 	.word	0x00000000
        /*0020*/ 	.short	0x0004
        /*0022*/ 	.short	0x0020
        /*0024*/ 	.byte	0x00, 0xf5, 0x21, 0x00


	//----- nvinfo : EIATTR_KPARAM_INFO
	.align		4
.L_146:
        /*0028*/ 	.byte	0x04, 0x17
        /*002a*/ 	.short	(.L_148 - .L_147)
.L_147:
        /*002c*/ 	.word	0x00000000
        /*0030*/ 	.short	0x0003
        /*0032*/ 	.short	0x0018
        /*0034*/ 	.byte	0x00, 0xf5, 0x21, 0x00


	//----- nvinfo : EIATTR_KPARAM_INFO
	.align		4
.L_148:
        /*0038*/ 	.byte	0x04, 0x17
        /*003a*/ 	.short	(.L_150 - .L_149)
.L_149:
        /*003c*/ 	.word	0x00000000
        /*0040*/ 	.short	0x0002
        /*0042*/ 	.short	0x0010
        /*0044*/ 	.byte	0x00, 0xf5, 0x21, 0x00


	//----- nvinfo : EIATTR_KPARAM_INFO
	.align		4
.L_150:
        /*0048*/ 	.byte	0x04, 0x17
        /*004a*/ 	.short	(.L_152 - .L_151)
.L_151:
        /*004c*/ 	.word	0x00000000
        /*0050*/ 	.short	0x0001
        /*0052*/ 	.short	0x0008
        /*0054*/ 	.byte	0x00, 0xf5, 0x21, 0x00


	//----- nvinfo : EIATTR_KPARAM_INFO
	.align		4
.L_152:
        /*0058*/ 	.byte	0x04, 0x17
        /*005a*/ 	.short	(.L_154 - .L_153)
.L_153:
        /*005c*/ 	.word	0x00000000
        /*0060*/ 	.short	0x0000
        /*0062*/ 	.short	0x0000
        /*0064*/ 	.byte	0x00, 0xf0, 0x11, 0x00


	//----- nvinfo : EIATTR_SPARSE_MMA_MASK
	.align		4
.L_154:
        /*0068*/ 	.byte	0x03, 0x50
        /*006a*/ 	.short	0x0000


	//----- nvinfo : EIATTR_MAXREG_COUNT
	.align		4
        /*006c*/ 	.byte	0x03, 0x1b
        /*006e*/ 	.short	0x00ff


	//----- nvinfo : EIATTR_EXTERNS
	.align		4
        /*0070*/ 	.byte	0x04, 0x0f
        /*0072*/ 	.short	(.L_156 - .L_155)


	//   ....[0]....
	.align		4
.L_155:
        /*0074*/ 	.word	index@(vprintf)


	//----- nvinfo : EIATTR_MERCURY_ISA_VERSION
	.align		4
.L_156:
        /*0078*/ 	.byte	0x03, 0x5f
        /*007a*/ 	.short	0x0101


	//----- nvinfo : EIATTR_VRC_CTA_INIT_COUNT
	.align		4
        /*007c*/ 	.byte	0x02, 0x4a
	.zero		1
	.zero		1


	//----- nvinfo : EIATTR_SYSCALL_OFFSETS
	.align		4
        /*0080*/ 	.byte	0x04, 0x46
        /*0082*/ 	.short	(.L_158 - .L_157)


	//   ....[0]....
.L_157:
        /*0084*/ 	.word	0x00000210


	//   ....[1]....
        /*0088*/ 	.word	0x000003e0


	//   ....[2]....
        /*008c*/ 	.word	0x00000500


	//   ....[3]....
        /*0090*/ 	.word	0x00000800


	//----- nvinfo : EIATTR_EXIT_INSTR_OFFSETS
	.align		4
.L_158:
        /*0094*/ 	.byte	0x04, 0x1c
        /*0096*/ 	.short	(.L_160 - .L_159)


	//   ....[0]....
.L_159:
        /*0098*/ 	.word	0x000000c0


	//   ....[1]....
        /*009c*/ 	.word	0x00000410


	//   ....[2]....
        /*00a0*/ 	.word	0x00000810


	//----- nvinfo : EIATTR_CRS_STACK_SIZE
	.align		4
.L_160:
        /*00a4*/ 	.byte	0x04, 0x1e
        /*00a6*/ 	.short	(.L_162 - .L_161)
.L_161:
        /*00a8*/ 	.word	0x00000000


	//----- nvinfo : EIATTR_CBANK_PARAM_SIZE
	.align		4
.L_162:
        /*00ac*/ 	.byte	0x03, 0x19
        /*00ae*/ 	.short	0x002c


	//----- nvinfo : EIATTR_PARAM_CBANK
	.align		4
        /*00b0*/ 	.byte	0x04, 0x0a
        /*00b2*/ 	.short	(.L_164 - .L_163)
	.align		4
.L_163:
        /*00b4*/ 	.word	index@(.nv.constant0._Z15limitVel_kernalfPfS_S_S_i)
        /*00b8*/ 	.short	0x0380
        /*00ba*/ 	.short	0x002c


	//----- nvinfo : EIATTR_SW_WAR
	.align		4
.L_164:
        /*00bc*/ 	.byte	0x04, 0x36
        /*00be*/ 	.short	(.L_166 - .L_165)
.L_165:
        /*00c0*/ 	.word	0x00000008
.L_166:


//--------------------- .nv.info._Z16updatePos_kernalPfS_S_S_i --------------------------
	.section	.nv.info._Z16updatePos_kernalPfS_S_S_i,"",@"SHT_CUDA_INFO"
	.sectionflags	@""
	.align	4


	//----- nvinfo : EIATTR_CUDA_API_VERSION
	.align		4
        /*0000*/ 	.byte	0x04, 0x37
        /*0002*/ 	.short	(.L_168 - .L_167)
.L_167:
        /*0004*/ 	.word	0x00000082


	//----- nvinfo : EIATTR_KPARAM_INFO
	.align		4
.L_168:
        /*0008*/ 	.byte	0x04, 0x17
        /*000a*/ 	.short	(.L_170 - .L_169)
.L_169:
        /*000c*/ 	.word	0x00000000
        /*0010*/ 	.short	0x0004
        /*0012*/ 	.short	0x0020
        /*0014*/ 	.byte	0x00, 0xf0, 0x11, 0x00


	//----- nvinfo : EIATTR_KPARAM_INFO
	.align		4
.L_170:
        /*0018*/ 	.byte	0x04, 0x17
        /*001a*/ 	.short	(.L_172 - .L_171)
.L_171:
        /*001c*/ 	.word	0x00000000
        /*0020*/ 	.short	0x0003
        /*0022*/ 	.short	0x0018
        /*0024*/ 	.byte	0x00, 0xf5, 0x21, 0x00


	//----- nvinfo : EIATTR_KPARAM_INFO
	.align		4
.L_172:
        /*0028*/ 	.byte	0x04, 0x17
        /*002a*/ 	.short	(.L_174 - .L_173)
.L_173:
        /*002c*/ 	.word	0x00000000
        /*0030*/ 	.short	0x0002
        /*0032*/ 	.short	0x0010
        /*0034*/ 	.byte	0x00, 0xf5, 0x21, 0x00


	//----- nvinfo : EIATTR_KPARAM_INFO
	.align		4
.L_174:
        /*0038*/ 	.byte	0x04, 0x17
        /*003a*/ 	.short	(.L_176 - .L_175)
.L_175:
        /*003c*/ 	.word	0x00000000
        /*0040*/ 	.short	0x0001
        /*0042*/ 	.short	0x0008
        /*0044*/ 	.byte	0x00, 0xf5, 0x21, 0x00


	//----- nvinfo : EIATTR_KPARAM_INFO
	.align		4
.L_176:
        /*0048*/ 	.byte	0x04, 0x17
        /*004a*/ 	.short	(.L_178 - .L_177)
.L_177:
        /*004c*/ 	.word	0x00000000
        /*0050*/ 	.short	0x0000
        /*0052*/ 	.short	0x0000
        /*0054*/ 	.byte	0x00, 0xf5, 0x21, 0x00


	//----- nvinfo : EIATTR_SPARSE_MMA_MASK
	.align		4
.L_178:
        /*0058*/ 	.byte	0x03, 0x50
        /*005a*/ 	.short	0x0000


	//----- nvinfo : EIATTR_MAXREG_COUNT
	.align		4
        /*005c*/ 	.byte	0x03, 0x1b
        /*005e*/ 	.short	0x00ff


	//----- nvinfo : EIATTR_EXTERNS
	.align		4
        /*0060*/ 	.byte	0x04, 0x0f
        /*0062*/ 	.short	(.L_180 - .L_179)


	//   ....[0]....
	.align		4
.L_179:
        /*0064*/ 	.word	index@(vprintf)


	//----- nvinfo : EIATTR_MERCURY_ISA_VERSION
	.align		4
.L_180:
        /*0068*/ 	.byte	0x03, 0x5f
        /*006a*/ 	.short	0x0101


	//----- nvinfo : EIATTR_VRC_CTA_INIT_COUNT
	.align		4
        /*006c*/ 	.byte	0x02, 0x4a
	.zero		1
	.zero		1


	//----- nvinfo : EIATTR_SYSCALL_OFFSETS
	.align		4
        /*0070*/ 	.byte	0x04, 0x46
        /*0072*/ 	.short	(.L_182 - .L_181)


	//   ....[0]....
.L_181:
        /*0074*/ 	.word	0x00000150


	//----- nvinfo : EIATTR_EXIT_INSTR_OFFSETS
	.align		4
.L_182:
        /*0078*/ 	.byte	0x04, 0x1c
        /*007a*/ 	.short	(.L_184 - .L_183)


	//   ....[0]....
.L_183:
        /*007c*/ 	.word	0x000000c0


	//   ....[1]....
        /*0080*/ 	.word	0x00000260


	//----- nvinfo : EIATTR_CRS_STACK_SIZE
	.align		4
.L_184:
        /*0084*/ 	.byte	0x04, 0x1e
        /*0086*/ 	.short	(.L_186 - .L_185)
.L_185:
        /*0088*/ 	.word	0x00000000


	//----- nvinfo : EIATTR_CBANK_PARAM_SIZE
	.align		4
.L_186:
        /*008c*/ 	.byte	0x03, 0x19
        /*008e*/ 	.short	0x0024


	//----- nvinfo : EIATTR_PARAM_CBANK
	.align		4
        /*0090*/ 	.byte	0x04, 0x0a
        /*0092*/ 	.short	(.L_188 - .L_187)
	.align		4
.L_187:
        /*0094*/ 	.word	index@(.nv.constant0._Z16updatePos_kernalPfS_S_S_i)
        /*0098*/ 	.short	0x0380
        /*009a*/ 	.short	0x0024


	//----- nvinfo : EIATTR_SW_WAR
	.align		4
.L_188:
        /*009c*/ 	.byte	0x04, 0x36
        /*009e*/ 	.short	(.L_190 - .L_189)
.L_189:
        /*00a0*/ 	.word	0x00000008
.L_190:


//--------------------- .nv.info._Z22avoidBoundaries_kernalPfS_S_S_i --------------------------
	.section	.nv.info._Z22avoidBoundaries_kernalPfS_S_S_i,"",@"SHT_CUDA_INFO"
	.sectionflags	@""
	.align	4


	//----- nvinfo : EIATTR_CUDA_API_VERSION
	.align		4
        /*0000*/ 	.byte	0x04, 0x37
        /*0002*/ 	.short	(.L_192 - .L_191)
.L_191:
        /*0004*/ 	.word	0x00000082


	//----- nvinfo : EIATTR_KPARAM_INFO
	.align		4
.L_192:
        /*0008*/ 	.byte	0x04, 0x17
        /*000a*/ 	.short	(.L_194 - .L_193)
.L_193:
        /*000c*/ 	.word	0x00000000
        /*0010*/ 	.short	0x0004
        /*0012*/ 	.short	0x0020
        /*0014*/ 	.byte	0x00, 0xf0, 0x11, 0x00


	//----- nvinfo : EIATTR_KPARAM_INFO
	.align		4
.L_194:
        /*0018*/ 	.byte	0x04, 0x17
        /*001a*/ 	.short	(.L_196 - .L_195)
.L_195:
        /*001c*/ 	.word	0x00000000
        /*0020*/ 	.short	0x0003
        /*0022*/ 	.short	0x0018
        /*0024*/ 	.byte	0x00, 0xf5, 0x21, 0x00


	//----- nvinfo : EIATTR_KPARAM_INFO
	.align		4
.L_196:
        /*0028*/ 	.byte	0x04, 0x17
        /*002a*/ 	.short	(.L_198 - .L_197)
.L_197:
        /*002c*/ 	.word	0x00000000
        /*0030*/ 	.short	0x0002
        /*0032*/ 	.short	0x0010
        /*0034*/ 	.byte	0x00, 0xf5, 0x21, 0x00


	//----- nvinfo : EIATTR_KPARAM_INFO
	.align		4
.L_198:
        /*0038*/ 	.byte	0x04, 0x17
        /*003a*/ 	.short	(.L_200 - .L_199)
.L_199:
        /*003c*/ 	.word	0x00000000
        /*0040*/ 	.short	0x0001
        /*0042*/ 	.short	0x0008
        /*0044*/ 	.byte	0x00, 0xf5, 0x21, 0x00


	//----- nvinfo : EIATTR_KPARAM_INFO
	.align		4
.L_200:
        /*0048*/ 	.byte	0x04, 0x17
        /*004a*/ 	.short	(.L_202 - .L_201)
.L_201:
        /*004c*/ 	.word	0x00000000
        /*0050*/ 	.short	0x0000
        /*0052*/ 	.short	0x0000
        /*0054*/ 	.byte	0x00, 0xf5, 0x21, 0x00


	//----- nvinfo : EIATTR_SPARSE_MMA_MASK
	.align		4
.L_202:
        /*0058*/ 	.byte	0x03, 0x50
        /*005a*/ 	.short	0x0000


	//----- nvinfo : EIATTR_MAXREG_COUNT
	.align		4
        /*005c*/ 	.byte	0x03, 0x1b
        /*005e*/ 	.short	0x00ff


	//----- nvinfo : EIATTR_MERCURY_ISA_VERSION
	.align		4
        /*0060*/ 	.byte	0x03, 0x5f
        /*0062*/ 	.short	0x0101


	//----- nvinfo : EIATTR_VRC_CTA_INIT_COUNT
	.align		4
        /*0064*/ 	.byte	0x02, 0x4a
	.zero		1
	.zero		1


	//----- nvinfo : EIATTR_EXIT_INSTR_OFFSETS
	.align		4
        /*0068*/ 	.byte	0x04, 0x1c
        /*006a*/ 	.short	(.L_204 - .L_203)


	//   ....[0]....
.L_203:
        /*006c*/ 	.word	0x00000070


	//   ....[1]....
        /*0070*/ 	.word	0x00000150


	//   ....[2]....
        /*0074*/ 	.word	0x000001e0


	//   ....[3]....
        /*0078*/ 	.word	0x000002f0


	//   ....[4]....
        /*007c*/ 	.word	0x00000320


	//   ....[5]....
        /*0080*/ 	.word	0x00000350


	//   ....[6]....
        /*0084*/ 	.word	0x000003a0


	//----- nvinfo : EIATTR_CRS_STACK_SIZE
	.align		4
.L_204:
        /*0088*/ 	.byte	0x04, 0x1e
        /*008a*/ 	.short	(.L_206 - .L_205)
.L_205:
        /*008c*/ 	.word	0x00000000


	//----- nvinfo : EIATTR_CBANK_PARAM_SIZE
	.align		4
.L_206:
        /*0090*/ 	.byte	0x03, 0x19
        /*0092*/ 	.short	0x0024


	//----- nvinfo : EIATTR_PARAM_CBANK
	.align		4
        /*0094*/ 	.byte	0x04, 0x0a
        /*0096*/ 	.short	(.L_208 - .L_207)
	.align		4
.L_207:
        /*0098*/ 	.word	index@(.nv.constant0._Z22avoidBoundaries_kernalPfS_S_S_i)
        /*009c*/ 	.short	0x0380
        /*009e*/ 	.short	0x0024


	//----- nvinfo : EIATTR_SW_WAR
	.align		4
.L_208:
        /*00a0*/ 	.byte	0x04, 0x36
        /*00a2*/ 	.short	(.L_210 - .L_209)
.L_209:
        /*00a4*/ 	.word	0x00000008
.L_210:


//--------------------- .nv.callgraph             --------------------------
	.section	.nv.callgraph,"",@"SHT_CUDA_CALLGRAPH"
	.align	4
	.sectionentsize	8
	.align		4
        /*0000*/ 	.word	0x00000000
	.align		4
        /*0004*/ 	.word	0xffffffff
	.align		4
        /*0008*/ 	.word	index@(_Z12flock_kernalPfS_S_S_S_S_S_S_i)
	.align		4
        /*000c*/ 	.word	index@(vprintf)
	.align		4
        /*0010*/ 	.word	index@(_Z15limitVel_kernalfPfS_S_S_i)
	.align		4
        /*0014*/ 	.word	index@(vprintf)
	.align		4
        /*0018*/ 	.word	index@(_Z16updatePos_kernalPfS_S_S_i)
	.align		4
        /*001c*/ 	.word	index@(vprintf)
	.align		4
        /*0020*/ 	.word	0x00000000
	.align		4
        /*0024*/ 	.word	0xfffffffe
	.align		4
        /*0028*/ 	.word	0x00000000
	.align		4
        /*002c*/ 	.word	0xfffffffd
	.align		4
        /*0030*/ 	.word	0x00000000
	.align		4
        /*0034*/ 	.word	0xfffffffc


//--------------------- .nv.constant4             --------------------------
	.section	.nv.constant4,"a",@progbits
	.align	8
	.align		8
.nv.constant4:
        /*0000*/ 	.dword	_ZN34_INTERNAL_a1daf5c2_4_k_cu_171b22764cuda3std3__45__cpo5beginE
	.align		8
        /*0008*/ 	.dword	_ZN34_INTERNAL_a1daf5c2_4_k_cu_171b22764cuda3std3__45__cpo3endE
	.align		8
        /*0010*/ 	.dword	_ZN34_INTERNAL_a1daf5c2_4_k_cu_171b22764cuda3std3__45__cpo6cbeginE
	.align		8
        /*0018*/ 	.dword	_ZN34_INTERNAL_a1daf5c2_4_k_cu_171b22764cuda3std3__45__cpo4cendE
	.align		8
        /*0020*/ 	.dword	_ZN34_INTERNAL_a1daf5c2_4_k_cu_171b22764cuda3std3__45__cpo6rbeginE
	.align		8
        /*0028*/ 	.dword	_ZN34_INTERNAL_a1daf5c2_4_k_cu_171b22764cuda3std3__45__cpo4rendE
	.align		8
        /*0030*/ 	.dword	_ZN34_INTERNAL_a1daf5c2_4_k_cu_171b22764cuda3std3__45__cpo7crbeginE
	.align		8
        /*0038*/ 	.dword	_ZN34_INTERNAL_a1daf5c2_4_k_cu_171b22764cuda3std3__45__cpo5crendE
	.align		8
        /*0040*/ 	.dword	_ZN34_INTERNAL_a1daf5c2_4_k_cu_171b22764cuda3std3__436_GLOBAL__N__a1daf5c2_4_k_cu_171b22766ignoreE
	.align		8
        /*0048*/ 	.dword	_ZN34_INTERNAL_a1daf5c2_4_k_cu_171b22764cuda3std3__419piecewise_constructE
	.align		8
        /*0050*/ 	.dword	_ZN34_INTERNAL_a1daf5c2_4_k_cu_171b22764cuda3std3__48in_placeE
	.align		8
        /*0058*/ 	.dword	_ZN34_INTERNAL_a1daf5c2_4_k_cu_171b22764cuda3std3__420unreachable_sentinelE
	.align		8
        /*0060*/ 	.dword	_ZN34_INTERNAL_a1daf5c2_4_k_cu_171b22764cuda3std3__47nulloptE
	.align		8
        /*0068*/ 	.dword	_ZN34_INTERNAL_a1daf5c2_4_k_cu_171b22764cuda3std3__48unexpectE
	.align		8
        /*0070*/ 	.dword	_ZN34_INTERNAL_a1daf5c2_4_k_cu_171b22764cuda3std6ranges3__45__cpo4swapE
	.align		8
        /*0078*/ 	.dword	_ZN34_INTERNAL_a1daf5c2_4_k_cu_171b22764cuda3std6ranges3__45__cpo9iter_moveE
	.align		8
        /*0080*/ 	.dword	_ZN34_INTERNAL_a1daf5c2_4_k_cu_171b22764cuda3std6ranges3__45__cpo5beginE
	.align		8
        /*0088*/ 	.dword	_ZN34_INTERNAL_a1daf5c2_4_k_cu_171b22764cuda3std6ranges3__45__cpo3endE
	.align		8
        /*0090*/ 	.dword	_ZN34_INTERNAL_a1daf5c2_4_k_cu_171b22764cuda3std6ranges3__45__cpo6cbeginE
	.align		8
        /*0098*/ 	.dword	_ZN34_INTERNAL_a1daf5c2_4_k_cu_171b22764cuda3std6ranges3__45__cpo4cendE
	.align		8
        /*00a0*/ 	.dword	_ZN34_INTERNAL_a1daf5c2_4_k_cu_171b22764cuda3std6ranges3__45__cpo7advanceE
	.align		8
        /*00a8*/ 	.dword	_ZN34_INTERNAL_a1daf5c2_4_k_cu_171b22764cuda3std6ranges3__45__cpo9iter_swapE
	.align		8
        /*00b0*/ 	.dword	_ZN34_INTERNAL_a1daf5c2_4_k_cu_171b22764cuda3std6ranges3__45__cpo4nextE
	.align		8
        /*00b8*/ 	.dword	_ZN34_INTERNAL_a1daf5c2_4_k_cu_171b22764cuda3std6ranges3__45__cpo4prevE
	.align		8
        /*00c0*/ 	.dword	_ZN34_INTERNAL_a1daf5c2_4_k_cu_171b22764cuda3std6ranges3__45__cpo4dataE
	.align		8
        /*00c8*/ 	.dword	_ZN34_INTERNAL_a1daf5c2_4_k_cu_171b22764cuda3std6ranges3__45__cpo5cdataE
	.align		8
        /*00d0*/ 	.dword	_ZN34_INTERNAL_a1daf5c2_4_k_cu_171b22764cuda3std6ranges3__45__cpo4sizeE
	.align		8
        /*00d8*/ 	.dword	_ZN34_INTERNAL_a1daf5c2_4_k_cu_171b22764cuda3std6ranges3__45__cpo5ssizeE
	.align		8
        /*00e0*/ 	.dword	_ZN34_INTERNAL_a1daf5c2_4_k_cu_171b22764cuda3std6ranges3__45__cpo8distanceE
	.align		8
        /*00e8*/ 	.dword	_ZN34_INTERNAL_a1daf5c2_4_k_cu_171b22766thrust24THRUST_300001_SM_1000_NS8cuda_cub3parE
	.align		8
        /*00f0*/ 	.dword	_ZN34_INTERNAL_a1daf5c2_4_k_cu_171b22766thrust24THRUST_300001_SM_1000_NS8cuda_cub10par_nosyncE
	.align		8
        /*00f8*/ 	.dword	_ZN34_INTERNAL_a1daf5c2_4_k_cu_171b22766thrust24THRUST_300001_SM_1000_NS6system6detail10sequential3seqE
	.align		8
        /*0100*/ 	.dword	_ZN34_INTERNAL_a1daf5c2_4_k_cu_171b22766thrust24THRUST_300001_SM_1000_NS6system3cpp3parE
	.align		8
        /*0108*/ 	.dword	_ZN34_INTERNAL_a1daf5c2_4_k_cu_171b22766thrust24THRUST_300001_SM_1000_NS12placeholders2_1E
	.align		8
        /*0110*/ 	.dword	_ZN34_INTERNAL_a1daf5c2_4_k_cu_171b22766thrust24THRUST_300001_SM_1000_NS12placeholders2_2E
	.align		8
        /*0118*/ 	.dword	_ZN34_INTERNAL_a1daf5c2_4_k_cu_171b22766thrust24THRUST_300001_SM_1000_NS12placeholders2_3E
	.align		8
        /*0120*/ 	.dword	_ZN34_INTERNAL_a1daf5c2_4_k_cu_171b22766thrust24THRUST_300001_SM_1000_NS12placeholders2_4E
	.align		8
        /*0128*/ 	.dword	_ZN34_INTERNAL_a1daf5c2_4_k_cu_171b22766thrust24THRUST_300001_SM_1000_NS12placeholders2_5E
	.align		8
        /*0130*/ 	.dword	_ZN34_INTERNAL_a1daf5c2_4_k_cu_171b22766thrust24THRUST_300001_SM_1000_NS12placeholders2_6E
	.align		8
        /*0138*/ 	.dword	_ZN34_INTERNAL_a1daf5c2_4_k_cu_171b22766thrust24THRUST_300001_SM_1000_NS12placeholders2_7E
	.align		8
        /*0140*/ 	.dword	_ZN34_INTERNAL_a1daf5c2_4_k_cu_171b22766thrust24THRUST_300001_SM_1000_NS12placeholders2_8E
	.align		8
        /*0148*/ 	.dword	_ZN34_INTERNAL_a1daf5c2_4_k_cu_171b22766thrust24THRUST_300001_SM_1000_NS12placeholders2_9E
	.align		8
        /*0150*/ 	.dword	_ZN34_INTERNAL_a1daf5c2_4_k_cu_171b22766thrust24THRUST_300001_SM_1000_NS12placeholders3_10E
	.align		8
        /*0158*/ 	.dword	_ZN34_INTERNAL_a1daf5c2_4_k_cu_171b22766thrust24THRUST_300001_SM_1000_NS3seqE
	.align		8
        /*0160*/ 	.dword	_ZN34_INTERNAL_a1daf5c2_4_k_cu_171b22766thrust24THRUST_300001_SM_1000_NS6deviceE
	.align		8
        /*0168*/ 	.dword	$str
	.align		8
        /*0170*/ 	.dword	$str$1
	.align		8
        /*0178*/ 	.dword	$str$2
	.align		8
        /*0180*/ 	.dword	$str$3
	.align		8
        /*0188*/ 	.dword	$str$4
	.align		8
        /*0190*/ 	.dword	$str$5
	.align		8
        /*0198*/ 	.dword	$str$6
	.align		8
        /*01a0*/ 	.dword	$str$7
	.align		8
        /*01a8*/ 	.dword	$str$8
	.align		8
        /*01b0*/ 	.dword	$str$9
	.align		8
        /*01b8*/ 	.dword	$str$10
	.align		8
        /*01c0*/ 	.dword	$str$11
	.align		8
        /*01c8*/ 	.dword	$str$12
	.align		8
        /*01d0*/ 	.dword	$str$17
	.align		8
        /*01d8*/ 	.dword	$str$18
	.align		8
        /*01e0*/ 	.dword	$str$19
	.align		8
        /*01e8*/ 	.dword	$str$20
	.align		8
        /*01f0*/ 	.dword	$str$21
	.align		8
        /*01f8*/ 	.dword	vprintf


//--------------------- .text._ZN3cub18CUB_300001_SM_10006detail11EmptyKernelIvEEvv --------------------------
	.section	.text._ZN3cub18CUB_300001_SM_10006detail11EmptyKernelIvEEvv,"ax",@progbits
	.align	128
        .global         _ZN3cub18CUB_300001_SM_10006detail11EmptyKernelIvEEvv
        .type           _ZN3cub18CUB_300001_SM_10006detail11EmptyKernelIvEEvv,@function
        .size           _ZN3cub18CUB_300001_SM_10006detail11EmptyKernelIvEEvv,(.L_x_85 - _ZN3cub18CUB_300001_SM_10006detail11EmptyKernelIvEEvv)
        .other          _ZN3cub18CUB_300001_SM_10006detail11EmptyKernelIvEEvv,@"STO_CUDA_ENTRY STV_DEFAULT"
_ZN3cub18CUB_300001_SM_10006detail11EmptyKernelIvEEvv:
.text._ZN3cub18CUB_300001_SM_10006detail11EmptyKernelIvEEvv:
[----:B------:R-:W-:Y:S01]  /*0000*/  LDC R1, c[0x0][0x37c] ;  /* 0x0000df00ff017b82 */ /* 0x000fe20000000800 */
[----:B------:R-:W-:Y:S05]  /*0010*/  EXIT ;  /* 0x000000000000794d */ /* 0x000fea0003800000 */
.L_x_0:
[----:B------:R-:W-:-:S00]  /*0020*/  BRA `(.L_x_0) ;  /* 0xfffffffc00fc7947 */ /* 0x000fc0000383ffff */
[----:B------:R-:W-:-:S00]  /*0030*/  NOP ;  /* 0x0000000000007918 */ /* 0x000fc00000000000 */
        /* <DEDUP_REMOVED lines=12> */
.L_x_85:


//--------------------- .text._Z12flock_kernalPfS_S_S_S_S_S_S_i --------------------------
	.section	.text._Z12flock_kernalPfS_S_S_S_S_S_S_i,"ax",@progbits
	.align	128
        .global         _Z12flock_kernalPfS_S_S_S_S_S_S_i
        .type           _Z12flock_kernalPfS_S_S_S_S_S_S_i,@function
        .size           _Z12flock_kernalPfS_S_S_S_S_S_S_i,(.L_x_82 - _Z12flock_kernalPfS_S_S_S_S_S_S_i)
        .other          _Z12flock_kernalPfS_S_S_S_S_S_S_i,@"STO_CUDA_ENTRY STV_DEFAULT"
_Z12flock_kernalPfS_S_S_S_S_S_S_i:
.text._Z12flock_kernalPfS_S_S_S_S_S_S_i:
[----:B------:R-:W0:Y:S01]  /*0000*/  LDC R1, c[0x0][0x37c] ;  /* 0x0000df00ff017b82 */ /* 0x000e220000000800 */
[----:B------:R-:W1:Y:S01]  /*0010*/  S2R R3, SR_TID.X ;  /* 0x0000000000037919 */ /* 0x000e620000002100 */
[----:B------:R-:W2:Y:S06]  /*0020*/  LDCU UR6, c[0x0][0x2fc] ;  /* 0x00005f80ff0677ac */ /* 0x000eac0008000800 */
[----:B------:R-:W1:Y:S01]  /*0030*/  S2UR UR7, SR_CTAID.X ;  /* 0x00000000000779c3 */ /* 0x000e620000002500 */
[----:B0-----:R-:W-:Y:S01]  /*0040*/  VIADD R1, R1, 0xffffffd8 ;  /* 0xffffffd801017836 */ /* 0x001fe20000000000 */
[----:B------:R-:W0:Y:S01]  /*0050*/  LDCU UR8, c[0x0][0x3c0] ;  /* 0x00007800ff0877ac */ /* 0x000e220008000800 */
[----:B------:R-:W3:Y:S05]  /*0060*/  LDCU UR5, c[0x0][0x2f8] ;  /* 0x00005f00ff0577ac */ /* 0x000eea0008000800 */
[----:B------:R-:W1:Y:S01]  /*0070*/  LDC R28, c[0x0][0x360] ;  /* 0x0000d800ff1c7b82 */ /* 0x000e620000000800 */
[----:B------:R-:W4:Y:S07]  /*0080*/  LDCU UR4, c[0x0][0x364] ;  /* 0x00006c80ff0477ac */ /* 0x000f2e0008000800 */
[----:B------:R-:W4:Y:S01]  /*0090*/  S2UR UR38, SR_CTAID.Y ;  /* 0x00000000002679c3 */ /* 0x000f220000002600 */
[----:B---3--:R-:W-:-:S05]  /*00a0*/  IADD3 R31, P1, PT, R1, UR5, RZ ;  /* 0x00000005011f7c10 */ /* 0x008fca000ff3e0ff */
[----:B--2---:R-:W-:Y:S02]  /*00b0*/  IMAD.X R30, RZ, RZ, UR6, P1 ;  /* 0x00000006ff1e7e24 */ /* 0x004fe400088e06ff */
[----:B-1----:R-:W-:-:S05]  /*00c0*/  IMAD R28, R28, UR7, R3 ;  /* 0x000000071c1c7c24 */ /* 0x002fca000f8e0203 */
[----:B0-----:R-:W-:Y:S01]  /*00d0*/  ISETP.GE.U32.AND P0, PT, R28, UR8, PT ;  /* 0x000000081c007c0c */ /* 0x001fe2000bf06070 */
[----:B----4-:R-:W-:-:S12]  /*00e0*/  UIMAD UR38, UR38, UR4, URZ ;  /* 0x00000004262672a4 */ /* 0x010fd8000f8e02ff */
[----:B------:R-:W-:Y:S05]  /*00f0*/  @P0 EXIT ;  /* 0x000000000000094d */ /* 0x000fea0003800000 */
[----:B------:R-:W0:Y:S01]  /*0100*/  S2R R3, SR_TID.Y ;  /* 0x0000000000037919 */ /* 0x000e220000002200 */
[----:B------:R-:W1:Y:S01]  /*0110*/  S2UR UR39, SR_CgaCtaId ;  /* 0x00000000002779c3 */ /* 0x000e620000008800 */
[----:B------:R-:W-:Y:S01]  /*0120*/  UMOV UR40, 0x400 ;  /* 0x0000040000287882 */ /* 0x000fe20000000000 */
[----:B------:R-:W2:Y:S01]  /*0130*/  LDCU.64 UR36, c[0x0][0x358] ;  /* 0x00006b00ff2477ac */ /* 0x000ea20008000a00 */
[----:B------:R-:W-:-:S04]  /*0140*/  UIADD3 UR4, UPT, UPT, UR40, 0xa0, URZ ;  /* 0x000000a028047890 */ /* 0x000fc8000fffe0ff */
[----:B-1----:R-:W-:-:S06]  /*0150*/  ULEA UR4, UR39, UR4, 0x18 ;  /* 0x0000000427047291 */ /* 0x002fcc000f8ec0ff */
[----:B------:R-:W-:Y:S01]  /*0160*/  LEA R2, R28, UR4, 0x2 ;  /* 0x000000041c027c11 */ /* 0x000fe2000f8e10ff */
[----:B0-----:R-:W-:-:S05]  /*0170*/  VIADD R3, R3, UR38 ;  /* 0x0000002603037c36 */ /* 0x001fca0008000000 */
[----:B------:R-:W-:-:S13]  /*0180*/  ISETP.GE.U32.AND P0, PT, R3, UR8, PT ;  /* 0x0000000803007c0c */ /* 0x000fda000bf06070 */
[----:B--2---:R-:W-:Y:S05]  /*0190*/  @P0 BRA `(.L_x_1) ;  /* 0x0000001400e00947 */ /* 0x004fea0003800000 */
[----:B------:R-:W-:Y:S01]  /*01a0*/  UIADD3 UR4, UPT, UPT, UR40, 0x50, URZ ;  /* 0x0000005028047890 */ /* 0x000fe2000fffe0ff */
[----:B------:R-:W-:Y:S01]  /*01b0*/  ISETP.NE.AND P0, PT, R28, R3, PT ;  /* 0x000000031c00720c */ /* 0x000fe20003f05270 */
[----:B------:R-:W-:Y:S01]  /*01c0*/  ULEA UR5, UR39, UR40, 0x18 ;  /* 0x0000002827057291 */ /* 0x000fe2000f8ec0ff */
[----:B------:R0:W-:Y:S01]  /*01d0*/  STS [R2], RZ ;  /* 0x000000ff02007388 */ /* 0x0001e20000000800 */
[----:B------:R-:W-:-:S04]  /*01e0*/  ULEA UR4, UR39, UR4, 0x18 ;  /* 0x0000000427047291 */ /* 0x000fc8000f8ec0ff */
[C---:B------:R-:W-:Y:S02]  /*01f0*/  LEA R33, R28.reuse, UR5, 0x2 ;  /* 0x000000051c217c11 */ /* 0x040fe4000f8e10ff */
[----:B------:R-:W-:Y:S01]  /*0200*/  LEA R32, R28, UR4, 0x2 ;  /* 0x000000041c207c11 */ /* 0x000fe2000f8e10ff */
[----:B------:R-:W-:Y:S05]  /*0210*/  WARPSYNC.ALL ;  /* 0x0000000000007948 */ /* 0x000fea0003800000 */
[----:B------:R0:W-:Y:S04]  /*0220*/  STS [R33], RZ ;  /* 0x000000ff21007388 */ /* 0x0001e80000000800 */
[----:B------:R0:W-:Y:S01]  /*0230*/  STS [R32], RZ ;  /* 0x000000ff20007388 */ /* 0x0001e20000000800 */
[----:B------:R-:W-:Y:S06]  /*0240*/  BAR.SYNC.DEFER_BLOCKING 0x0 ;  /* 0x0000000000007b1d */ /* 0x000fec0000010000 */
[----:B------:R-:W-:Y:S05]  /*0250*/  @!P0 BRA `(.L_x_1) ;  /* 0x0000001400b08947 */ /* 0x000fea0003800000 */
[----:B------:R-:W1:Y:S08]  /*0260*/  LDC.64 R18, c[0x0][0x3a8] ;  /* 0x0000ea00ff127b82 */ /* 0x000e700000000a00 */
[----:B------:R-:W2:Y:S01]  /*0270*/  LDC.64 R22, c[0x0][0x3a0] ;  /* 0x0000e800ff167b82 */ /* 0x000ea20000000a00 */
[----:B-1----:R-:W-:-:S04]  /*0280*/  IMAD.WIDE.U32 R24, R28, 0x4, R18 ;  /* 0x000000041c187825 */ /* 0x002fc800078e0012 */
[----:B------:R-:W-:-:S04]  /*0290*/  IMAD.WIDE.U32 R18, R3, 0x4, R18 ;  /* 0x0000000403127825 */ /* 0x000fc800078e0012 */
[--C-:B--2---:R-:W-:Y:S01]  /*02a0*/  IMAD.WIDE.U32 R26, R28, 0x4, R22.reuse ;  /* 0x000000041c1a7825 */ /* 0x104fe200078e0016 */
[----:B------:R-:W2:Y:S03]  /*02b0*/  LDG.E R4, desc[UR36][R18.64] ;  /* 0x0000002412047981 */ /* 0x000ea6000c1e1900 */
[----:B------:R-:W-:Y:S01]  /*02c0*/  IMAD.WIDE.U32 R22, R3, 0x4, R22 ;  /* 0x0000000403167825 */ /* 0x000fe200078e0016 */
[----:B------:R-:W3:Y:S04]  /*02d0*/  LDG.E R0, desc[UR36][R26.64] ;  /* 0x000000241a007981 */ /* 0x000ee8000c1e1900 */
[----:B------:R-:W2:Y:S04]  /*02e0*/  LDG.E R3, desc[UR36][R24.64] ;  /* 0x0000002418037981 */ /* 0x000ea8000c1e1900 */
[----:B------:R-:W3:Y:S01]  /*02f0*/  LDG.E R5, desc[UR36][R22.64] ;  /* 0x0000002416057981 */ /* 0x000ee2000c1e1900 */
[----:B------:R-:W-:Y:S01]  /*0300*/  BSSY.RECONVERGENT B0, `(.L_x_2) ;  /* 0x0000011000007945 */ /* 0x000fe20003800200 */
[----:B--2---:R-:W-:Y:S01]  /*0310*/  FADD R3, R3, -R4 ;  /* 0x8000000403037221 */ /* 0x004fe20000000000 */
[----:B---3--:R-:W-:-:S03]  /*0320*/  FADD R0, R0, -R5 ;  /* 0x8000000500007221 */ /* 0x008fc60000000000 */
[----:B------:R-:W-:-:S04]  /*0330*/  FMUL R3, R3, R3 ;  /* 0x0000000303037220 */ /* 0x000fc80000400000 */
[----:B------:R-:W-:-:S04]  /*0340*/  FFMA R0, R0, R0, R3 ;  /* 0x0000000000007223 */ /* 0x000fc80000000003 */
[----:B------:R-:W-:Y:S01]  /*0350*/  VIADD R4, R0, 0xf3000000 ;  /* 0xf300000000047836 */ /* 0x000fe20000000000 */
[----:B------:R1:W2:Y:S04]  /*0360*/  MUFU.RSQ R3, R0 ;  /* 0x0000000000037308 */ /* 0x0002a80000001400 */
[----:B------:R-:W-:-:S13]  /*0370*/  ISETP.GT.U32.AND P0, PT, R4, 0x727fffff, PT ;  /* 0x727fffff0400780c */ /* 0x000fda0003f04070 */
[----:B-12---:R-:W-:Y:S05]  /*0380*/  @!P0 BRA `(.L_x_3) ;  /* 0x0000000000108947 */ /* 0x006fea0003800000 */
[----:B------:R-:W-:-:S07]  /*0390*/  MOV R8, 0x3b0 ;  /* 0x000003b000087802 */ /* 0x000fce0000000f00 */
[----:B0-----:R-:W-:Y:S05]  /*03a0*/  CALL.REL.NOINC `($__internal_1_$__cuda_sm20_sqrt_rn_f32_slowpath) ;  /* 0x00000024001c7944 */ /* 0x001fea0003c00000 */
[----:B------:R-:W-:Y:S01]  /*03b0*/  IMAD.MOV.U32 R16, RZ, RZ, R3 ;  /* 0x000000ffff107224 */ /* 0x000fe200078e0003 */
[----:B------:R-:W-:Y:S06]  /*03c0*/  BRA `(.L_x_4) ;  /* 0x0000000000107947 */ /* 0x000fec0003800000 */
.L_x_3:
[----:B------:R-:W-:Y:S01]  /*03d0*/  FMUL.FTZ R5, R0, R3 ;  /* 0x0000000300057220 */ /* 0x000fe20000410000 */
[----:B------:R-:W-:-:S03]  /*03e0*/  FMUL.FTZ R3, R3, 0.5 ;  /* 0x3f00000003037820 */ /* 0x000fc60000410000 */
[----:B------:R-:W-:-:S04]  /*03f0*/  FFMA R0, -R5, R5, R0 ;  /* 0x0000000505007223 */ /* 0x000fc80000000100 */
[----:B------:R-:W-:-:S07]  /*0400*/  FFMA R16, R0, R3, R5 ;  /* 0x0000000300107223 */ /* 0x000fce0000000005 */
.L_x_4:
[----:B------:R-:W-:Y:S05]  /*0410*/  BSYNC.RECONVERGENT B0 ;  /* 0x0000000000007941 */ /* 0x000fea0003800200 */
.L_x_2:
[----:B------:R-:W1:Y:S01]  /*0420*/  F2F.F64.F32 R16, R16 ;  /* 0x0000001000107310 */ /* 0x000e620000201800 */
[----:B------:R-:W-:Y:S01]  /*0430*/  MOV R8, 0x1f8 ;  /* 0x000001f800087802 */ /* 0x000fe20000000f00 */
[----:B------:R-:W2:Y:S01]  /*0440*/  LDCU.64 UR4, c[0x4][0x168] ;  /* 0x01002d00ff0477ac */ /* 0x000ea20008000a00 */
[----:B------:R-:W-:Y:S02]  /*0450*/  IMAD.MOV.U32 R6, RZ, RZ, R31 ;  /* 0x000000ffff067224 */ /* 0x000fe400078e001f */
[----:B------:R-:W-:Y:S02]  /*0460*/  IMAD.MOV.U32 R7, RZ, RZ, R30 ;  /* 0x000000ffff077224 */ /* 0x000fe400078e001e */
[----:B------:R-:W3:Y:S01]  /*0470*/  LDC.64 R8, c[0x4][R8] ;  /* 0x0100000008087b82 */ /* 0x000ee20000000a00 */
[----:B-1----:R1:W-:Y:S01]  /*0480*/  STL.64 [R1], R16 ;  /* 0x0000001001007387 */ /* 0x0023e20000100a00 */
[----:B--2---:R-:W-:Y:S01]  /*0490*/  MOV R4, UR4 ;  /* 0x0000000400047c02 */ /* 0x004fe20008000f00 */
[----:B------:R-:W-:-:S07]  /*04a0*/  IMAD.U32 R5, RZ, RZ, UR5 ;  /* 0x00000005ff057e24 */ /* 0x000fce000f8e00ff */
[----:B------:R-:W-:-:S07]  /*04b0*/  LEPC R20, `(.L_x_5) ;  /* 0x000000001014794e */ /* 0x000fce0000000000 */
[----:B01-3--:R-:W-:Y:S05]  /*04c0*/  CALL.ABS.NOINC R8 ;  /* 0x0000000008007343 */ /* 0x00bfea0003c00000 */
.L_x_5:
[----:B------:R-:W-:Y:S01]  /*04d0*/  UMOV UR4, 0x9999999a ;  /* 0x9999999a00047882 */ /* 0x000fe20000000000 */
[----:B------:R-:W-:Y:S02]  /*04e0*/  UMOV UR5, 0x3fc99999 ;  /* 0x3fc9999900057882 */ /* 0x000fe40000000000 */
[----:B------:R-:W-:-:S14]  /*04f0*/  DSETP.GEU.AND P0, PT, R16, UR4, PT ;  /* 0x0000000410007e2a */ /* 0x000fdc000bf0e000 */
[----:B------:R-:W-:Y:S05]  /*0500*/  @P0 BRA `(.L_x_1) ;  /* 0x0000001400040947 */ /* 0x000fea0003800000 */
[----:B------:R-:W0:Y:S01]  /*0510*/  S2R R29, SR_TID.Y ;  /* 0x00000000001d7919 */ /* 0x000e220000002200 */
[----:B------:R-:W-:Y:S01]  /*0520*/  MOV R16, 0x1f8 ;  /* 0x000001f800107802 */ /* 0x000fe20000000f00 */
[----:B------:R-:W1:Y:S01]  /*0530*/  LDCU.64 UR4, c[0x4][0x170] ;  /* 0x01002e00ff0477ac */ /* 0x000e620008000a00 */
[----:B------:R-:W-:Y:S02]  /*0540*/  IMAD.MOV.U32 R6, RZ, RZ, R31 ;  /* 0x000000ffff067224 */ /* 0x000fe400078e001f */
[----:B------:R2:W3:Y:S01]  /*0550*/  LDC.64 R8, c[0x4][R16] ;  /* 0x0100000010087b82 */ /* 0x0004e20000000a00 */
[----:B------:R-:W-:Y:S02]  /*0560*/  IMAD.MOV.U32 R7, RZ, RZ, R30 ;  /* 0x000000ffff077224 */ /* 0x000fe400078e001e */
[----:B-1----:R-:W-:Y:S01]  /*0570*/  IMAD.U32 R4, RZ, RZ, UR4 ;  /* 0x00000004ff047e24 */ /* 0x002fe2000f8e00ff */
[----:B------:R-:W-:Y:S01]  /*0580*/  MOV R5, UR5 ;  /* 0x0000000500057c02 */ /* 0x000fe20008000f00 */
[----:B0-----:R-:W-:-:S05]  /*0590*/  VIADD R29, R29, UR38 ;  /* 0x000000261d1d7c36 */ /* 0x001fca0008000000 */
[----:B------:R2:W-:Y:S02]  /*05a0*/  STL.64 [R1], R28 ;  /* 0x0000001c01007387 */ /* 0x0005e40000100a00 */
[----:B------:R-:W-:-:S07]  /*05b0*/  LEPC R20, `(.L_x_6) ;  /* 0x000000001014794e */ /* 0x000fce0000000000 */
[----:B--23--:R-:W-:Y:S05]  /*05c0*/  CALL.ABS.NOINC R8 ;  /* 0x0000000008007343 */ /* 0x00cfea0003c00000 */
.L_x_6:
[----:B------:R-:W2:Y:S04]  /*05d0*/  LDG.E R10, desc[UR36][R26.64] ;  /* 0x000000241a0a7981 */ /* 0x000ea8000c1e1900 */
[----:B------:R-:W3:Y:S04]  /*05e0*/  LDG.E R0, desc[UR36][R24.64] ;  /* 0x0000002418007981 */ /* 0x000ee8000c1e1900 */
[----:B------:R-:W4:Y:S04]  /*05f0*/  LDG.E R3, desc[UR36][R22.64] ;  /* 0x0000002416037981 */ /* 0x000f28000c1e1900 */
[----:B------:R-:W5:Y:S01]  /*0600*/  LDG.E R7, desc[UR36][R18.64] ;  /* 0x0000002412077981 */ /* 0x000f62000c1e1900 */
[----:B------:R0:W1:Y:S01]  /*0610*/  LDC.64 R8, c[0x4][R16] ;  /* 0x0100000010087b82 */ /* 0x0000620000000a00 */
[----:B------:R-:W0:Y:S01]  /*0620*/  LDCU.64 UR4, c[0x4][0x178] ;  /* 0x01002f00ff0477ac */ /* 0x000e220008000a00 */
[----:B------:R-:W-:Y:S01]  /*0630*/  IMAD.MOV.U32 R6, RZ, RZ, R31 ;  /* 0x000000ffff067224 */ /* 0x000fe200078e001f */
[----:B------:R0:W-:Y:S02]  /*0640*/  STL.64 [R1+0x20], R28 ;  /* 0x0000201c01007387 */ /* 0x0001e40000100a00 */
[----:B0-----:R-:W-:-:S02]  /*0650*/  IMAD.U32 R4, RZ, RZ, UR4 ;  /* 0x00000004ff047e24 */ /* 0x001fc4000f8e00ff */
[----:B------:R-:W-:Y:S01]  /*0660*/  IMAD.U32 R5, RZ, RZ, UR5 ;  /* 0x00000005ff057e24 */ /* 0x000fe2000f8e00ff */
[----:B--2---:R-:W0:Y:S08]  /*0670*/  F2F.F64.F32 R10, R10 ;  /* 0x0000000a000a7310 */ /* 0x004e300000201800 */
[----:B---3--:R-:W2:Y:S01]  /*0680*/  F2F.F64.F32 R12, R0 ;  /* 0x00000000000c7310 */ /* 0x008ea20000201800 */
[----:B0-----:R0:W-:Y:S07]  /*0690*/  STL.64 [R1], R10 ;  /* 0x0000000a01007387 */ /* 0x0011ee0000100a00 */
[----:B----4-:R-:W3:Y:S01]  /*06a0*/  F2F.F64.F32 R14, R3 ;  /* 0x00000003000e7310 */ /* 0x010ee20000201800 */
[----:B--2---:R0:W-:Y:S07]  /*06b0*/  STL.64 [R1+0x8], R12 ;  /* 0x0000080c01007387 */ /* 0x0041ee0000100a00 */
[----:B-----5:R2:W4:Y:S01]  /*06c0*/  F2F.F64.F32 R20, R7 ;  /* 0x0000000700147310 */ /* 0x0205220000201800 */
[----:B---3--:R0:W-:Y:S01]  /*06d0*/  STL.64 [R1+0x10], R14 ;  /* 0x0000100e01007387 */ /* 0x0081e20000100a00 */
[----:B--2---:R-:W-:-:S03]  /*06e0*/  MOV R7, R30 ;  /* 0x0000001e00077202 */ /* 0x004fc60000000f00 */
[----:B-1--4-:R0:W-:Y:S04]  /*06f0*/  STL.64 [R1+0x18], R20 ;  /* 0x0000181401007387 */ /* 0x0121e80000100a00 */
[----:B0-----:R-:W-:-:S07]  /*0700*/  LEPC R20, `(.L_x_7) ;  /* 0x000000001014794e */ /* 0x001fce0000000000 */
[----:B------:R-:W-:Y:S05]  /*0710*/  CALL.ABS.NOINC R8 ;  /* 0x0000000008007343 */ /* 0x000fea0003c00000 */
.L_x_7:
[----:B------:R-:W2:Y:S04]  /*0720*/  LDG.E R22, desc[UR36][R22.64] ;  /* 0x0000002416167981 */ /* 0x000ea8000c1e1900 */
[----:B------:R-:W2:Y:S01]  /*0730*/  LDG.E R27, desc[UR36][R26.64] ;  /* 0x000000241a1b7981 */ /* 0x000ea2000c1e1900 */
[----:B------:R-:W-:Y:S01]  /*0740*/  BSSY.RECONVERGENT B0, `(.L_x_8) ;  /* 0x0000006000007945 */ /* 0x000fe20003800200 */
[----:B--2---:R-:W-:-:S07]  /*0750*/  FADD R3, R22, -R27 ;  /* 0x8000001b16037221 */ /* 0x004fce0000000000 */
.L_x_9:
[----:B------:R-:W0:Y:S02]  /*0760*/  LDS R4, [R33] ;  /* 0x0000000021047984 */ /* 0x000e240000000800 */
[----:B0-----:R-:W-:-:S05]  /*0770*/  FADD R5, R3, R4 ;  /* 0x0000000403057221 */ /* 0x001fca0000000000 */
[----:B------:R-:W0:Y:S02]  /*0780*/  ATOMS.CAST.SPIN P0, [R33], R4, R5 ;  /* 0x000000042100758d */ /* 0x000e240001800005 */
[----:B0-----:R-:W-:Y:S05]  /*0790*/  @!P0 BRA `(.L_x_9) ;  /* 0xfffffffc00f08947 */ /* 0x001fea000383ffff */
[----:B------:R-:W-:Y:S05]  /*07a0*/  BSYNC.RECONVERGENT B0 ;  /* 0x0000000000007941 */ /* 0x000fea0003800200 */
.L_x_8:
[----:B------:R-:W2:Y:S04]  /*07b0*/  LDG.E R18, desc[UR36][R18.64] ;  /* 0x0000002412127981 */ /* 0x000ea8000c1e1900 */
[----:B------:R-:W2:Y:S01]  /*07c0*/  LDG.E R25, desc[UR36][R24.64] ;  /* 0x0000002418197981 */ /* 0x000ea2000c1e1900 */
[----:B------:R-:W-:Y:S01]  /*07d0*/  BSSY.RECONVERGENT B0, `(.L_x_10) ;  /* 0x0000006000007945 */ /* 0x000fe20003800200 */
[----:B--2---:R-:W-:-:S07]  /*07e0*/  FADD R3, R18, -R25 ;  /* 0x8000001912037221 */ /* 0x004fce0000000000 */
.L_x_11:
[----:B------:R-:W0:Y:S02]  /*07f0*/  LDS R4, [R32] ;  /* 0x0000000020047984 */ /* 0x000e240000000800 */
[----:B0-----:R-:W-:-:S05]  /*0800*/  FADD R5, R3, R4 ;  /* 0x0000000403057221 */ /* 0x001fca0000000000 */
[----:B------:R-:W0:Y:S02]  /*0810*/  ATOMS.CAST.SPIN P0, [R32], R4, R5 ;  /* 0x000000042000758d */ /* 0x000e240001800005 */
[----:B0-----:R-:W-:Y:S05]  /*0820*/  @!P0 BRA `(.L_x_11) ;  /* 0xfffffffc00f08947 */ /* 0x001fea000383ffff */
[----:B------:R-:W-:Y:S05]  /*0830*/  BSYNC.RECONVERGENT B0 ;  /* 0x0000000000007941 */ /* 0x000fea0003800200 */
.L_x_10:
[----:B------:R-:W0:Y:S01]  /*0840*/  LDS R0, [R33] ;  /* 0x0000000021007984 */ /* 0x000e220000000800 */
[----:B------:R-:W1:Y:S01]  /*0850*/  LDC.64 R16, c[0x4][R16] ;  /* 0x0100000010107b82 */ /* 0x000e620000000a00 */
[----:B------:R-:W2:Y:S01]  /*0860*/  LDCU.64 UR4, c[0x4][0x180] ;  /* 0x01003000ff0477ac */ /* 0x000ea20008000a00 */
[----:B------:R-:W-:Y:S01]  /*0870*/  IMAD.MOV.U32 R6, RZ, RZ, R31 ;  /* 0x000000ffff067224 */ /* 0x000fe200078e001f */
[----:B------:R-:W3:Y:S01]  /*0880*/  LDS R3, [R32] ;  /* 0x0000000020037984 */ /* 0x000ee20000000800 */
[----:B------:R-:W-:-:S03]  /*0890*/  IMAD.MOV.U32 R7, RZ, RZ, R30 ;  /* 0x000000ffff077224 */ /* 0x000fc600078e001e */
[----:B------:R4:W-:Y:S01]  /*08a0*/  STL.64 [R1+0x8], RZ ;  /* 0x000008ff01007387 */ /* 0x0009e20000100a00 */
[----:B--2---:R-:W-:Y:S02]  /*08b0*/  IMAD.U32 R4, RZ, RZ, UR4 ;  /* 0x00000004ff047e24 */ /* 0x004fe4000f8e00ff */
[----:B------:R-:W-:Y:S01]  /*08c0*/  IMAD.U32 R5, RZ, RZ, UR5 ;  /* 0x00000005ff057e24 */ /* 0x000fe2000f8e00ff */
[----:B0-----:R-:W0:Y:S08]  /*08d0*/  F2F.F64.F32 R8, R0 ;  /* 0x0000000000087310 */ /* 0x001e300000201800 */
[----:B---3--:R-:W2:Y:S01]  /*08e0*/  F2F.F64.F32 R10, R3 ;  /* 0x00000003000a7310 */ /* 0x008ea20000201800 */
[----:B0-----:R4:W-:Y:S04]  /*08f0*/  STL.64 [R1], R8 ;  /* 0x0000000801007387 */ /* 0x0019e80000100a00 */
[----:B-12---:R4:W-:Y:S02]  /*0900*/  STL.64 [R1+0x10], R10 ;  /* 0x0000100a01007387 */ /* 0x0069e40000100a00 */
[----:B------:R-:W-:-:S07]  /*0910*/  LEPC R20, `(.L_x_12) ;  /* 0x000000001014794e */ /* 0x000fce0000000000 */
[----:B----4-:R-:W-:Y:S05]  /*0920*/  CALL.ABS.NOINC R16 ;  /* 0x0000000010007343 */ /* 0x010fea0003c00000 */
.L_x_12:
[----:B------:R-:W0:Y:S01]  /*0930*/  LDS R6, [R33] ;  /* 0x0000000021067984 */ /* 0x000e220000000800 */
[----:B------:R-:W-:Y:S01]  /*0940*/  IMAD.MOV.U32 R0, RZ, RZ, RZ ;  /* 0x000000ffff007224 */ /* 0x000fe200078e00ff */
[----:B------:R-:W-:Y:S01]  /*0950*/  UMOV UR4, 0xffffffff ;  /* 0xffffffff00047882 */ /* 0x000fe20000000000 */
[----:B------:R-:W-:Y:S01]  /*0960*/  IMAD.MOV.U32 R10, RZ, RZ, RZ ;  /* 0x000000ffff0a7224 */ /* 0x000fe200078e00ff */
[----:B------:R-:W1:Y:S01]  /*0970*/  LDS R3, [R32] ;  /* 0x0000000020037984 */ /* 0x000e620000000800 */
[----:B------:R-:W-:Y:S01]  /*0980*/  IMAD.MOV.U32 R12, RZ, RZ, RZ ;  /* 0x000000ffff0c7224 */ /* 0x000fe200078e00ff */
[----:B------:R-:W-:Y:S01]  /*0990*/  UMOV UR5, 0x7fefffff ;  /* 0x7fefffff00057882 */ /* 0x000fe20000000000 */
[----:B------:R-:W-:Y:S01]  /*09a0*/  IMAD.MOV.U32 R18, RZ, RZ, 0x0 ;  /* 0x00000000ff127424 */ /* 0x000fe200078e00ff */
[----:B------:R-:W-:Y:S01]  /*09b0*/  UMOV UR6, UR5 ;  /* 0x0000000500067c82 */ /* 0x000fe20008000000 */
[----:B------:R-:W-:Y:S01]  /*09c0*/  BSSY.RECONVERGENT B0, `(.L_x_13) ;  /* 0x0000058000007945 */ /* 0x000fe20003800200 */
[----:B0-----:R-:W0:Y:S08]  /*09d0*/  F2F.F64.F32 R6, R6 ;  /* 0x0000000600067310 */ /* 0x001e300000201800 */
[----:B-1----:R-:W1:Y:S01]  /*09e0*/  F2F.F64.F32 R8, |R3| ;  /* 0x4000000300087310 */ /* 0x002e620000201800 */
[----:B0-----:R-:W-:Y:S01]  /*09f0*/  DSETP.MAX.AND P0, P1, RZ, |R6|, PT ;  /* 0x40000006ff00722a */ /* 0x001fe2000390f000 */
[----:B------:R-:W-:Y:S01]  /*0a00*/  MOV R11, R7 ;  /* 0x00000007000b7202 */ /* 0x000fe20000000f00 */
[----:B------:R-:W-:-:S04]  /*0a10*/  IMAD.MOV.U32 R5, RZ, RZ, R6 ;  /* 0x000000ffff057224 */ /* 0x000fc800078e0006 */
[----:B------:R-:W-:Y:S02]  /*0a20*/  FSEL R13, R0, |R11|, P0 ;  /* 0x4000000b000d7208 */ /* 0x000fe40000000000 */
[----:B------:R-:W-:Y:S01]  /*0a30*/  SEL R10, R10, R5, P0 ;  /* 0x000000050a0a7207 */ /* 0x000fe20000000000 */
[----:B-1----:R-:W-:-:S04]  /*0a40*/  IMAD.MOV.U32 R0, RZ, RZ, R9 ;  /* 0x000000ffff007224 */ /* 0x002fc800078e0009 */
[----:B------:R-:W-:Y:S01]  /*0a50*/  IMAD.MOV.U32 R15, RZ, RZ, R10 ;  /* 0x000000ffff0f7224 */ /* 0x000fe200078e000a */
[----:B------:R-:W-:Y:S01]  /*0a60*/  @P1 LOP3.LUT R13, R11, 0x80000, RZ, 0xfc, !PT ;  /* 0x000800000b0d1812 */ /* 0x000fe200078efcff */
[----:B------:R-:W-:-:S04]  /*0a70*/  DSETP.MIN.AND P0, P1, RZ, |R6|, PT ;  /* 0x40000006ff00722a */ /* 0x000fc80003900000 */
[----:B------:R-:W-:Y:S02]  /*0a80*/  IMAD.MOV.U32 R11, RZ, RZ, R13 ;  /* 0x000000ffff0b7224 */ /* 0x000fe400078e000d */
[----:B------:R-:W-:Y:S01]  /*0a90*/  SEL R12, R12, R5, P0 ;  /* 0x000000050c0c7207 */ /* 0x000fe20000000000 */
[----:B------:R-:W-:Y:S02]  /*0aa0*/  IMAD.MOV.U32 R5, RZ, RZ, R10 ;  /* 0x000000ffff057224 */ /* 0x000fe400078e000a */
[----:B------:R-:W-:Y:S01]  /*0ab0*/  MOV R13, R11 ;  /* 0x0000000b000d7202 */ /* 0x000fe20000000f00 */
[C-C-:B------:R-:W-:Y:S02]  /*0ac0*/  DSETP.MAX.AND P4, P5, R8.reuse, R10.reuse, PT ;  /* 0x0000000a0800722a */ /* 0x140fe40003d8f000 */
[----:B------:R-:W-:Y:S01]  /*0ad0*/  DSETP.MIN.AND P2, P3, R8, R10, PT ;  /* 0x0000000a0800722a */ /* 0x000fe20003b40000 */
[----:B------:R-:W-:-:S03]  /*0ae0*/  MOV R10, R8 ;  /* 0x00000008000a7202 */ /* 0x000fc60000000f00 */
[----:B------:R-:W-:Y:S01]  /*0af0*/  FSEL R17, R0, R13, P4 ;  /* 0x0000000d00117208 */ /* 0x000fe20002000000 */
[----:B------:R-:W-:Y:S01]  /*0b00*/  IMAD.MOV.U32 R0, RZ, RZ, R8 ;  /* 0x000000ffff007224 */ /* 0x000fe200078e0008 */
[----:B------:R-:W-:Y:S01]  /*0b10*/  SEL R14, R10, R15, P2 ;  /* 0x0000000f0a0e7207 */ /* 0x000fe20001000000 */
[----:B------:R-:W-:-:S03]  /*0b20*/  IMAD.MOV.U32 R10, RZ, RZ, RZ ;  /* 0x000000ffff0a7224 */ /* 0x000fc600078e00ff */
[----:B------:R-:W-:Y:S01]  /*0b30*/  SEL R4, R0, R5, P4 ;  /* 0x0000000500047207 */ /* 0x000fe20002000000 */
[----:B------:R-:W-:Y:S01]  /*0b40*/  IMAD.MOV.U32 R0, RZ, RZ, R9 ;  /* 0x000000ffff007224 */ /* 0x000fe200078e0009 */
[----:B------:R-:W-:Y:S01]  /*0b50*/  @P5 LOP3.LUT R17, R13, 0x80000, RZ, 0xfc, !PT ;  /* 0x000800000d115812 */ /* 0x000fe200078efcff */
[----:B------:R-:W-:-:S03]  /*0b60*/  DADD R8, |R6|, R8 ;  /* 0x0000000006087229 */ /* 0x000fc60000000208 */
[----:B------:R-:W-:Y:S01]  /*0b70*/  FSEL R19, R0, R13, P2 ;  /* 0x0000000d00137208 */ /* 0x000fe20001000000 */
[----:B------:R-:W-:Y:S01]  /*0b80*/  IMAD.MOV.U32 R5, RZ, RZ, R17 ;  /* 0x000000ffff057224 */ /* 0x000fe200078e0011 */
[----:B------:R-:W-:Y:S01]  /*0b90*/  @P3 LOP3.LUT R19, R13, 0x80000, RZ, 0xfc, !PT ;  /* 0x000800000d133812 */ /* 0x000fe200078efcff */
[----:B------:R-:W-:-:S03]  /*0ba0*/  IMAD.MOV.U32 R13, RZ, RZ, R7 ;  /* 0x000000ffff0d7224 */ /* 0x000fc600078e0007 */
[----:B------:R-:W-:Y:S01]  /*0bb0*/  LOP3.LUT R0, R5, 0xffc00000, RZ, 0xc0, !PT ;  /* 0xffc0000005007812 */ /* 0x000fe200078ec0ff */
[----:B------:R-:W-:Y:S01]  /*0bc0*/  IMAD.MOV.U32 R15, RZ, RZ, R19 ;  /* 0x000000ffff0f7224 */ /* 0x000fe200078e0013 */
[----:B------:R-:W-:Y:S01]  /*0bd0*/  FSEL R17, R10, |R13|, P0 ;  /* 0x4000000d0a117208 */ /* 0x000fe20000000000 */
[----:B------:R-:W-:Y:S01]  /*0be0*/  IMAD.MOV.U32 R19, RZ, RZ, 0x3fd80000 ;  /* 0x3fd80000ff137424 */ /* 0x000fe200078e00ff */
[----:B------:R-:W-:Y:S02]  /*0bf0*/  LOP3.LUT R11, R0, 0x7fd00000, RZ, 0x3c, !PT ;  /* 0x7fd00000000b7812 */ /* 0x000fe400078e3cff */
[----:B------:R-:W-:-:S04]  /*0c00*/  @P1 LOP3.LUT R17, R13, 0x80000, RZ, 0xfc, !PT ;  /* 0x000800000d111812 */ /* 0x000fc800078efcff */
[----:B------:R-:W-:Y:S01]  /*0c10*/  DMUL R14, R14, R10 ;  /* 0x0000000a0e0e7228 */ /* 0x000fe20000000000 */
[----:B------:R-:W-:-:S06]  /*0c20*/  IMAD.MOV.U32 R13, RZ, RZ, R17 ;  /* 0x000000ffff0d7224 */ /* 0x000fcc00078e0011 */
[----:B------:R-:W-:Y:S02]  /*0c30*/  DMUL R12, R12, R10 ;  /* 0x0000000a0c0c7228 */ /* 0x000fe40000000000 */
[----:B------:R-:W-:Y:S02]  /*0c40*/  DMUL R14, R14, R14 ;  /* 0x0000000e0e0e7228 */ /* 0x000fe40000000000 */
[----:B------:R-:W-:-:S06]  /*0c50*/  DMUL R10, R4, R10 ;  /* 0x0000000a040a7228 */ /* 0x000fcc0000000000 */
[----:B------:R-:W-:Y:S01]  /*0c60*/  DFMA R14, R12, R12, R14 ;  /* 0x0000000c0c0e722b */ /* 0x000fe2000000000e */
[----:B------:R-:W-:-:S07]  /*0c70*/  IMAD.U32 R13, RZ, RZ, UR6 ;  /* 0x00000006ff0d7e24 */ /* 0x000fce000f8e00ff */
[----:B------:R-:W-:-:S08]  /*0c80*/  DFMA R10, R10, R10, R14 ;  /* 0x0000000a0a0a722b */ /* 0x000fd0000000000e */
[----:B------:R-:W-:Y:S02]  /*0c90*/  DSETP.MIN.AND P0, P1, R10, UR4, PT ;  /* 0x000000040a007e2a */ /* 0x000fe4000b900000 */
[----:B------:R-:W-:-:S04]  /*0ca0*/  MOV R12, R11 ;  /* 0x0000000b000c7202 */ /* 0x000fc80000000f00 */
[----:B------:R-:W-:Y:S01]  /*0cb0*/  FSEL R15, R12, UR6, P0 ;  /* 0x000000060c0f7c08 */ /* 0x000fe20008000000 */
[----:B------:R-:W-:-:S05]  /*0cc0*/  IMAD.MOV.U32 R12, RZ, RZ, R10 ;  /* 0x000000ffff0c7224 */ /* 0x000fca00078e000a */
[----:B------:R-:W-:Y:S01]  /*0cd0*/  SEL R14, R12, UR4, P0 ;  /* 0x000000040c0e7c07 */ /* 0x000fe20008000000 */
[----:B------:R-:W-:Y:S01]  /*0ce0*/  IMAD.MOV.U32 R12, RZ, RZ, RZ ;  /* 0x000000ffff0c7224 */ /* 0x000fe200078e00ff */
[----:B------:R-:W-:Y:S01]  /*0cf0*/  @P1 LOP3.LUT R15, R13, 0x80000, RZ, 0xfc, !PT ;  /* 0x000800000d0f1812 */ /* 0x000fe200078efcff */
[----:B------:R-:W-:Y:S01]  /*0d00*/  DSETP.GT.AND P0, PT, R8, R4, PT ;  /* 0x000000040800722a */ /* 0x000fe20003f04000 */
[----:B------:R-:W-:Y:S02]  /*0d10*/  ISETP.GE.U32.AND P1, PT, R5, 0x7ff00000, PT ;  /* 0x7ff000000500780c */ /* 0x000fe40003f26070 */
[----:B------:R-:W0:Y:S02]  /*0d20*/  MUFU.RSQ64H R13, R15 ;  /* 0x0000000f000d7308 */ /* 0x000e240000001c00 */
[----:B0-----:R-:W-:-:S08]  /*0d30*/  DMUL R16, R12, R12 ;  /* 0x0000000c0c107228 */ /* 0x001fd00000000000 */
[----:B------:R-:W-:-:S08]  /*0d40*/  DFMA R16, R14, -R16, 1 ;  /* 0x3ff000000e10742b */ /* 0x000fd00000000810 */
[----:B------:R-:W-:Y:S02]  /*0d50*/  DFMA R18, R16, R18, 0.5 ;  /* 0x3fe000001012742b */ /* 0x000fe40000000012 */
[----:B------:R-:W-:-:S08]  /*0d60*/  DMUL R16, R12, R16 ;  /* 0x000000100c107228 */ /* 0x000fd00000000000 */
[----:B------:R-:W-:-:S08]  /*0d70*/  DFMA R16, R18, R16, R12 ;  /* 0x000000101210722b */ /* 0x000fd0000000000c */
[----:B------:R-:W-:Y:S01]  /*0d80*/  DMUL R16, R10, R16 ;  /* 0x000000100a107228 */ /* 0x000fe20000000000 */
[----:B------:R-:W-:Y:S01]  /*0d90*/  LOP3.LUT R11, R0, 0x100000, RZ, 0xfc, !PT ;  /* 0x00100000000b7812 */ /* 0x000fe200078efcff */
[----:B------:R-:W-:-:S06]  /*0da0*/  IMAD.MOV.U32 R10, RZ, RZ, RZ ;  /* 0x000000ffff0a7224 */ /* 0x000fcc00078e00ff */
[----:B------:R-:W-:-:S10]  /*0db0*/  DMUL R16, R16, R10 ;  /* 0x0000000a10107228 */ /* 0x000fd40000000000 */
[----:B------:R-:W-:Y:S02]  /*0dc0*/  FSEL R9, R17, R9, P0 ;  /* 0x0000000911097208 */ /* 0x000fe40000000000 */
[----:B------:R-:W-:Y:S02]  /*0dd0*/  FSEL R17, R16, R8, P0 ;  /* 0x0000000810117208 */ /* 0x000fe40000000000 */
[----:B------:R-:W-:Y:S02]  /*0de0*/  FSEL R9, R9, R5, !P1 ;  /* 0x0000000509097208 */ /* 0x000fe40004800000 */
[----:B------:R-:W-:Y:S02]  /*0df0*/  FSEL R8, R17, R4, !P1 ;  /* 0x0000000411087208 */ /* 0x000fe40004800000 */
[----:B------:R-:W0:Y:S01]  /*0e00*/  MUFU.RCP64H R5, R9 ;  /* 0x0000000900057308 */ /* 0x000e220000001800 */
[----:B------:R-:W-:Y:S02]  /*0e10*/  MOV R4, 0x1 ;  /* 0x0000000100047802 */ /* 0x000fe40000000f00 */
[----:B------:R-:W-:-:S04]  /*0e20*/  FSETP.GEU.AND P1, PT, |R7|, 6.5827683646048100446e-37, PT ;  /* 0x036000000700780b */ /* 0x000fc80003f2e200 */
[----:B0-----:R-:W-:-:S08]  /*0e30*/  DFMA R10, -R8, R4, 1 ;  /* 0x3ff00000080a742b */ /* 0x001fd00000000104 */
[----:B------:R-:W-:-:S08]  /*0e40*/  DFMA R10, R10, R10, R10 ;  /* 0x0000000a0a0a722b */ /* 0x000fd0000000000a */
[----:B------:R-:W-:-:S08]  /*0e50*/  DFMA R10, R4, R10, R4 ;  /* 0x0000000a040a722b */ /* 0x000fd00000000004 */
[----:B------:R-:W-:-:S08]  /*0e60*/  DFMA R4, -R8, R10, 1 ;  /* 0x3ff000000804742b */ /* 0x000fd0000000010a */
[----:B------:R-:W-:-:S08]  /*0e70*/  DFMA R4, R10, R4, R10 ;  /* 0x000000040a04722b */ /* 0x000fd0000000000a */
[----:B------:R-:W-:-:S08]  /*0e80*/  DMUL R10, R6, R4 ;  /* 0x00000004060a7228 */ /* 0x000fd00000000000 */
[----:B------:R-:W-:-:S08]  /*0e90*/  DFMA R12, -R8, R10, R6 ;  /* 0x0000000a080c722b */ /* 0x000fd00000000106 */
[----:B------:R-:W-:-:S10]  /*0ea0*/  DFMA R4, R4, R12, R10 ;  /* 0x0000000c0404722b */ /* 0x000fd4000000000a */
[----:B------:R-:W-:-:S05]  /*0eb0*/  FFMA R0, RZ, R9, R5 ;  /* 0x00000009ff007223 */ /* 0x000fca0000000005 */
[----:B------:R-:W-:-:S13]  /*0ec0*/  FSETP.GT.AND P0, PT, |R0|, 1.469367938527859385e-39, PT ;  /* 0x001000000000780b */ /* 0x000fda0003f04200 */
[----:B------:R-:W-:Y:S05]  /*0ed0*/  @P0 BRA P1, `(.L_x_14) ;  /* 0x0000000000180947 */ /* 0x000fea0000800000 */
[----:B------:R-:W-:Y:S01]  /*0ee0*/  IMAD.MOV.U32 R11, RZ, RZ, R7 ;  /* 0x000000ffff0b7224 */ /* 0x000fe200078e0007 */
[----:B------:R-:W-:Y:S01]  /*0ef0*/  MOV R12, 0xf40 ;  /* 0x00000f40000c7802 */ /* 0x000fe20000000f00 */
[----:B------:R-:W-:Y:S02]  /*0f00*/  IMAD.MOV.U32 R10, RZ, RZ, R6 ;  /* 0x000000ffff0a7224 */ /* 0x000fe400078e0006 */
[----:B------:R-:W-:Y:S02]  /*0f10*/  IMAD.MOV.U32 R4, RZ, RZ, R8 ;  /* 0x000000ffff047224 */ /* 0x000fe400078e0008 */
[----:B------:R-:W-:-:S07]  /*0f20*/  IMAD.MOV.U32 R7, RZ, RZ, R9 ;  /* 0x000000ffff077224 */ /* 0x000fce00078e0009 */
[----:B------:R-:W-:Y:S05]  /*0f30*/  CALL.REL.NOINC `($__internal_0_$__cuda_sm20_div_rn_f64_full) ;  /* 0x0000001000bc7944 */ /* 0x000fea0003c00000 */
.L_x_14:
[----:B------:R-:W-:Y:S05]  /*0f40*/  BSYNC.RECONVERGENT B0 ;  /* 0x0000000000007941 */ /* 0x000fea0003800200 */
.L_x_13:
[----:B------:R-:W0:Y:S01]  /*0f50*/  F2F.F32.F64 R0, R4 ;  /* 0x0000000400007310 */ /* 0x000e220000301000 */
[----:B------:R-:W-:Y:S01]  /*0f60*/  IMAD.MOV.U32 R10, RZ, RZ, RZ ;  /* 0x000000ffff0a7224 */ /* 0x000fe200078e00ff */
[----:B------:R-:W-:Y:S01]  /*0f70*/  UMOV UR4, 0xffffffff ;  /* 0xffffffff00047882 */ /* 0x000fe20000000000 */
[----:B------:R-:W-:Y:S01]  /*0f80*/  IMAD.MOV.U32 R12, RZ, RZ, RZ ;  /* 0x000000ffff0c7224 */ /* 0x000fe200078e00ff */
[----:B------:R-:W-:Y:S01]  /*0f90*/  UMOV UR5, 0x7fefffff ;  /* 0x7fefffff00057882 */ /* 0x000fe20000000000 */
[----:B------:R-:W-:Y:S01]  /*0fa0*/  IMAD.MOV.U32 R18, RZ, RZ, 0x0 ;  /* 0x00000000ff127424 */ /* 0x000fe200078e00ff */
[----:B------:R-:W-:Y:S01]  /*0fb0*/  UMOV UR6, UR5 ;  /* 0x0000000500067c82 */ /* 0x000fe20008000000 */
[----:B------:R-:W-:Y:S01]  /*0fc0*/  BSSY.RECONVERGENT B0, `(.L_x_15) ;  /* 0x000005b000007945 */ /* 0x000fe20003800200 */
[----:B------:R-:W1:Y:S01]  /*0fd0*/  F2F.F64.F32 R8, R3 ;  /* 0x0000000300087310 */ /* 0x000e620000201800 */
[----:B0-----:R0:W-:Y:S07]  /*0fe0*/  STS [R33], R0 ;  /* 0x0000000021007388 */ /* 0x0011ee0000000800 */
[----:B------:R-:W2:Y:S01]  /*0ff0*/  F2F.F64.F32 R6, |R0| ;  /* 0x4000000000067310 */ /* 0x000ea20000201800 */
[----:B-1----:R-:W-:Y:S01]  /*1000*/  IMAD.MOV.U32 R4, RZ, RZ, R9 ;  /* 0x000000ffff047224 */ /* 0x002fe200078e0009 */
[----:B--2---:R-:W-:Y:S01]  /*1010*/  DSETP.MAX.AND P0, P1, RZ, R6, PT ;  /* 0x00000006ff00722a */ /* 0x004fe2000390f000 */
[----:B------:R-:W-:Y:S01]  /*1020*/  MOV R13, R7 ;  /* 0x00000007000d7202 */ /* 0x000fe20000000f00 */
[----:B------:R-:W-:Y:S01]  /*1030*/  IMAD.MOV.U32 R11, RZ, RZ, R6 ;  /* 0x000000ffff0b7224 */ /* 0x000fe200078e0006 */
[----:B------:R-:W-:-:S03]  /*1040*/  MOV R3, R6 ;  /* 0x0000000600037202 */ /* 0x000fc60000000f00 */
[C---:B------:R-:W-:Y:S02]  /*1050*/  FSEL R15, R10.reuse, R13, P0 ;  /* 0x0000000d0a0f7208 */ /* 0x040fe40000000000 */
[----:B------:R-:W-:-:S06]  /*1060*/  SEL R10, R10, R11, P0 ;  /* 0x0000000b0a0a7207 */ /* 0x000fcc0000000000 */
[----:B------:R-:W-:Y:S01]  /*1070*/  @P1 LOP3.LUT R15, R13, 0x80000, RZ, 0xfc, !PT ;  /* 0x000800000d0f1812 */ /* 0x000fe200078efcff */
[----:B------:R-:W-:-:S04]  /*1080*/  DSETP.MIN.AND P0, P1, RZ, R6, PT ;  /* 0x00000006ff00722a */ /* 0x000fc80003900000 */
[----:B------:R-:W-:Y:S02]  /*1090*/  IMAD.MOV.U32 R11, RZ, RZ, R15 ;  /* 0x000000ffff0b7224 */ /* 0x000fe400078e000f */
[----:B------:R-:W-:Y:S01]  /*10a0*/  SEL R12, R12, R3, P0 ;  /* 0x000000030c0c7207 */ /* 0x000fe20000000000 */
[----:B------:R-:W-:Y:S02]  /*10b0*/  IMAD.MOV.U32 R3, RZ, RZ, R8 ;  /* 0x000000ffff037224 */ /* 0x000fe400078e0008 */
[----:B------:R-:W-:Y:S01]  /*10c0*/  IMAD.MOV.U32 R5, RZ, RZ, R11 ;  /* 0x000000ffff057224 */ /* 0x000fe200078e000b */
[C-C-:B------:R-:W-:Y:S01]  /*10d0*/  DSETP.MAX.AND P4, P5, |R8|.reuse, R10.reuse, PT ;  /* 0x0000000a0800722a */ /* 0x140fe20003d8f200 */
[----:B------:R-:W-:Y:S01]  /*10e0*/  IMAD.MOV.U32 R15, RZ, RZ, R10 ;  /* 0x000000ffff0f7224 */ /* 0x000fe200078e000a */
[----:B------:R-:W-:-:S04]  /*10f0*/  DSETP.MIN.AND P2, P3, |R8|, R10, PT ;  /* 0x0000000a0800722a */ /* 0x000fc80003b40200 */
[----:B------:R-:W-:Y:S01]  /*1100*/  FSEL R13, |R4|, R5, P4 ;  /* 0x00000005040d7208 */ /* 0x000fe20002000200 */
[----:B------:R-:W-:Y:S02]  /*1110*/  IMAD.MOV.U32 R4, RZ, RZ, R10 ;  /* 0x000000ffff047224 */ /* 0x000fe400078e000a */
[----:B------:R-:W-:-:S03]  /*1120*/  IMAD.MOV.U32 R10, RZ, RZ, R8 ;  /* 0x000000ffff0a7224 */ /* 0x000fc600078e0008 */
[----:B------:R-:W-:Y:S02]  /*1130*/  SEL R4, R3, R4, P4 ;  /* 0x0000000403047207 */ /* 0x000fe40002000000 */
[----:B------:R-:W-:Y:S02]  /*1140*/  @P5 LOP3.LUT R13, R5, 0x80000, RZ, 0xfc, !PT ;  /* 0x00080000050d5812 */ /* 0x000fe400078efcff */
[----:B------:R-:W-:Y:S02]  /*1150*/  MOV R3, R9 ;  /* 0x0000000900037202 */ /* 0x000fe40000000f00 */
[----:B------:R-:W-:Y:S01]  /*1160*/  SEL R14, R10, R15, P2 ;  /* 0x0000000f0a0e7207 */ /* 0x000fe20001000000 */
[----:B------:R-:W-:Y:S01]  /*1170*/  IMAD.MOV.U32 R5, RZ, RZ, R13 ;  /* 0x000000ffff057224 */ /* 0x000fe200078e000d */
[----:B------:R-:W-:Y:S01]  /*1180*/  FSEL R19, |R3|, R11, P2 ;  /* 0x0000000b03137208 */ /* 0x000fe20001000200 */
[----:B------:R-:W-:Y:S01]  /*1190*/  IMAD.MOV.U32 R10, RZ, RZ, RZ ;  /* 0x000000ffff0a7224 */ /* 0x000fe200078e00ff */
[----:B------:R-:W-:Y:S01]  /*11a0*/  @P3 LOP3.LUT R19, R11, 0x80000, RZ, 0xfc, !PT ;  /* 0x000800000b133812 */ /* 0x000fe200078efcff */
[----:B------:R-:W-:Y:S01]  /*11b0*/  IMAD.MOV.U32 R13, RZ, RZ, R7 ;  /* 0x000000ffff0d7224 */ /* 0x000fe200078e0007 */
[----:B------:R-:W-:Y:S01]  /*11c0*/  LOP3.LUT R3, R5, 0xffc00000, RZ, 0xc0, !PT ;  /* 0xffc0000005037812 */ /* 0x000fe200078ec0ff */
[----:B------:R-:W-:Y:S01]  /*11d0*/  DADD R6, |R8|, R6 ;  /* 0x0000000008067229 */ /* 0x000fe20000000206 */
[----:B------:R-:W-:Y:S01]  /*11e0*/  MOV R15, R19 ;  /* 0x00000013000f7202 */ /* 0x000fe20000000f00 */
[----:B------:R-:W-:Y:S01]  /*11f0*/  IMAD.MOV.U32 R19, RZ, RZ, 0x3fd80000 ;  /* 0x3fd80000ff137424 */ /* 0x000fe200078e00ff */
[----:B------:R-:W-:-:S02]  /*1200*/  LOP3.LUT R11, R3, 0x7fd00000, RZ, 0x3c, !PT ;  /* 0x7fd00000030b7812 */ /* 0x000fc400078e3cff */
[----:B------:R-:W-:Y:S02]  /*1210*/  FSEL R17, R10, R13, P0 ;  /* 0x0000000d0a117208 */ /* 0x000fe40000000000 */
[----:B------:R-:W-:Y:S02]  /*1220*/  @P1 LOP3.LUT R17, R13, 0x80000, RZ, 0xfc, !PT ;  /* 0x000800000d111812 */ /* 0x000fe400078efcff */
[----:B------:R-:W-:-:S03]  /*1230*/  DMUL R14, R14, R10 ;  /* 0x0000000a0e0e7228 */ /* 0x000fc60000000000 */
[----:B------:R-:W-:-:S05]  /*1240*/  IMAD.MOV.U32 R13, RZ, RZ, R17 ;  /* 0x000000ffff0d7224 */ /* 0x000fca00078e0011 */
[----:B------:R-:W-:Y:S02]  /*1250*/  DMUL R14, R14, R14 ;  /* 0x0000000e0e0e7228 */ /* 0x000fe40000000000 */
[-C--:B------:R-:W-:Y:S02]  /*1260*/  DMUL R12, R12, R10.reuse ;  /* 0x0000000a0c0c7228 */ /* 0x080fe40000000000 */
[----:B------:R-:W-:-:S06]  /*1270*/  DMUL R10, R4, R10 ;  /* 0x0000000a040a7228 */ /* 0x000fcc0000000000 */
[----:B------:R-:W-:Y:S01]  /*1280*/  DFMA R14, R12, R12, R14 ;  /* 0x0000000c0c0e722b */ /* 0x000fe2000000000e */
[----:B------:R-:W-:-:S07]  /*1290*/  IMAD.U32 R13, RZ, RZ, UR6 ;  /* 0x00000006ff0d7e24 */ /* 0x000fce000f8e00ff */
[----:B------:R-:W-:-:S08]  /*12a0*/  DFMA R10, R10, R10, R14 ;  /* 0x0000000a0a0a722b */ /* 0x000fd0000000000e */
[----:B------:R-:W-:Y:S02]  /*12b0*/  DSETP.MIN.AND P0, P1, R10, UR4, PT ;  /* 0x000000040a007e2a */ /* 0x000fe4000b900000 */
[----:B------:R-:W-:-:S05]  /*12c0*/  IMAD.MOV.U32 R12, RZ, RZ, R11 ;  /* 0x000000ffff0c7224 */ /* 0x000fca00078e000b */
[----:B------:R-:W-:Y:S01]  /*12d0*/  FSEL R15, R12, UR6, P0 ;  /* 0x000000060c0f7c08 */ /* 0x000fe20008000000 */
[----:B------:R-:W-:-:S05]  /*12e0*/  IMAD.MOV.U32 R12, RZ, RZ, R10 ;  /* 0x000000ffff0c7224 */ /* 0x000fca00078e000a */
[----:B------:R-:W-:Y:S01]  /*12f0*/  SEL R14, R12, UR4, P0 ;  /* 0x000000040c0e7c07 */ /* 0x000fe20008000000 */
[----:B------:R-:W-:Y:S01]  /*1300*/  HFMA2 R12, -RZ, RZ, 0, 0 ;  /* 0x00000000ff0c7431 */ /* 0x000fe200000001ff */
[----:B------:R-:W-:Y:S01]  /*1310*/  @P1 LOP3.LUT R15, R13, 0x80000, RZ, 0xfc, !PT ;  /* 0x000800000d0f1812 */ /* 0x000fe200078efcff */
[----:B------:R-:W-:Y:S01]  /*1320*/  DSETP.GT.AND P0, PT, R6, R4, PT ;  /* 0x000000040600722a */ /* 0x000fe20003f04000 */
[----:B------:R-:W-:Y:S02]  /*1330*/  ISETP.GE.U32.AND P1, PT, R5, 0x7ff00000, PT ;  /* 0x7ff000000500780c */ /* 0x000fe40003f26070 */
[----:B------:R-:W1:Y:S02]  /*1340*/  MUFU.RSQ64H R13, R15 ;  /* 0x0000000f000d7308 */ /* 0x000e640000001c00 */
[----:B-1----:R-:W-:-:S08]  /*1350*/  DMUL R16, R12, R12 ;  /* 0x0000000c0c107228 */ /* 0x002fd00000000000 */
        /* <DEDUP_REMOVED lines=9> */
[----:B------:R-:W-:Y:S01]  /*13f0*/  FSEL R17, R16, R6, P0 ;  /* 0x0000000610117208 */ /* 0x000fe20000000000 */
[----:B------:R-:W-:Y:S01]  /*1400*/  IMAD.MOV.U32 R6, RZ, RZ, 0x1 ;  /* 0x00000001ff067424 */ /* 0x000fe200078e00ff */
[----:B------:R-:W-:Y:S02]  /*1410*/  FSEL R5, R3, R5, !P1 ;  /* 0x0000000503057208 */ /* 0x000fe40004800000 */
[----:B------:R-:W-:Y:S02]  /*1420*/  FSEL R4, R17, R4, !P1 ;  /* 0x0000000411047208 */ /* 0x000fe40004800000 */
[----:B------:R-:W1:Y:S01]  /*1430*/  MUFU.RCP64H R7, R5 ;  /* 0x0000000500077308 */ /* 0x000e620000001800 */
[----:B------:R-:W-:-:S03]  /*1440*/  FSETP.GEU.AND P1, PT, |R9|, 6.5827683646048100446e-37, PT ;  /* 0x036000000900780b */ /* 0x000fc60003f2e200 */
[----:B-1----:R-:W-:-:S08]  /*1450*/  DFMA R10, -R4, R6, 1 ;  /* 0x3ff00000040a742b */ /* 0x002fd00000000106 */
        /* <DEDUP_REMOVED lines=9> */
[----:B0-----:R-:W-:Y:S05]  /*14f0*/  @P0 BRA P1, `(.L_x_16) ;  /* 0x00000000001c0947 */ /* 0x001fea0000800000 */
[----:B------:R-:W-:Y:S01]  /*1500*/  MOV R10, R8 ;  /* 0x00000008000a7202 */ /* 0x000fe20000000f00 */
[----:B------:R-:W-:Y:S01]  /*1510*/  IMAD.MOV.U32 R11, RZ, RZ, R9 ;  /* 0x000000ffff0b7224 */ /* 0x000fe200078e0009 */
[----:B------:R-:W-:Y:S01]  /*1520*/  MOV R12, 0x1550 ;  /* 0x00001550000c7802 */ /* 0x000fe20000000f00 */
[----:B------:R-:W-:-:S07]  /*1530*/  IMAD.MOV.U32 R7, RZ, RZ, R5 ;  /* 0x000000ffff077224 */ /* 0x000fce00078e0005 */
[----:B------:R-:W-:Y:S05]  /*1540*/  CALL.REL.NOINC `($__internal_0_$__cuda_sm20_div_rn_f64_full) ;  /* 0x0000000c00387944 */ /* 0x000fea0003c00000 */
[----:B------:R-:W-:Y:S02]  /*1550*/  IMAD.MOV.U32 R6, RZ, RZ, R4 ;  /* 0x000000ffff067224 */ /* 0x000fe400078e0004 */
[----:B------:R-:W-:-:S07]  /*1560*/  IMAD.MOV.U32 R7, RZ, RZ, R5 ;  /* 0x000000ffff077224 */ /* 0x000fce00078e0005 */
.L_x_16:
[----:B------:R-:W-:Y:S05]  /*1570*/  BSYNC.RECONVERGENT B0 ;  /* 0x0000000000007941 */ /* 0x000fea0003800200 */
.L_x_15:
[----:B------:R0:W1:Y:S01]  /*1580*/  F2F.F32.F64 R3, R6 ;  /* 0x0000000600037310 */ /* 0x0000620000301000 */
[----:B------:R-:W-:Y:S01]  /*1590*/  MOV R16, 0x1f8 ;  /* 0x000001f800107802 */ /* 0x000fe20000000f00 */
[----:B------:R2:W-:Y:S01]  /*15a0*/  STL.64 [R1+0x8], RZ ;  /* 0x000008ff01007387 */ /* 0x0005e20000100a00 */
[----:B------:R-:W3:Y:S02]  /*15b0*/  LDCU.64 UR4, c[0x4][0x188] ;  /* 0x01003100ff0477ac */ /* 0x000ee40008000a00 */
[----:B------:R2:W4:Y:S03]  /*15c0*/  LDC.64 R12, c[0x4][R16] ;  /* 0x01000000100c7b82 */ /* 0x0005260000000a00 */
[----:B------:R-:W5:Y:S01]  /*15d0*/  F2F.F64.F32 R8, R0 ;  /* 0x0000000000087310 */ /* 0x000f620000201800 */
[----:B0-----:R-:W-:Y:S02]  /*15e0*/  IMAD.MOV.U32 R6, RZ, RZ, R31 ;  /* 0x000000ffff067224 */ /* 0x001fe400078e001f */
[----:B------:R-:W-:Y:S01]  /*15f0*/  IMAD.MOV.U32 R7, RZ, RZ, R30 ;  /* 0x000000ffff077224 */ /* 0x000fe200078e001e */
[----:B-1----:R2:W-:Y:S04]  /*1600*/  STS [R32], R3 ;  /* 0x0000000320007388 */ /* 0x0025e80000000800 */
[----:B------:R-:W0:Y:S01]  /*1610*/  F2F.F64.F32 R10, R3 ;  /* 0x00000003000a7310 */ /* 0x000e220000201800 */
[----:B---3--:R-:W-:Y:S01]  /*1620*/  MOV R4, UR4 ;  /* 0x0000000400047c02 */ /* 0x008fe20008000f00 */
[----:B------:R-:W-:Y:S01]  /*1630*/  IMAD.U32 R5, RZ, RZ, UR5 ;  /* 0x00000005ff057e24 */ /* 0x000fe2000f8e00ff */
[----:B-----5:R2:W-:Y:S04]  /*1640*/  STL.64 [R1], R8 ;  /* 0x0000000801007387 */ /* 0x0205e80000100a00 */
[----:B0-----:R2:W-:Y:S02]  /*1650*/  STL.64 [R1+0x10], R10 ;  /* 0x0000100a01007387 */ /* 0x0015e40000100a00 */
[----:B------:R-:W-:-:S07]  /*1660*/  LEPC R20, `(.L_x_17) ;  /* 0x000000001014794e */ /* 0x000fce0000000000 */
[----:B--2-4-:R-:W-:Y:S05]  /*1670*/  CALL.ABS.NOINC R12 ;  /* 0x000000000c007343 */ /* 0x014fea0003c00000 */
.L_x_17:
[----:B------:R-:W0:Y:S01]  /*1680*/  LDS R33, [R33] ;  /* 0x0000000021217984 */ /* 0x000e220000000800 */
[----:B------:R-:W1:Y:S01]  /*1690*/  LDC.64 R6, c[0x0][0x390] ;  /* 0x0000e400ff067b82 */ /* 0x000e620000000a00 */
[----:B------:R-:W2:Y:S02]  /*16a0*/  LDCU.64 UR4, c[0x4][0x190] ;  /* 0x01003200ff0477ac */ /* 0x000ea40008000a00 */
[----:B------:R-:W3:Y:S05]  /*16b0*/  LDS R3, [R32] ;  /* 0x0000000020037984 */ /* 0x000eea0000000800 */
[----:B------:R-:W4:Y:S01]  /*16c0*/  LDC.64 R8, c[0x0][0x398] ;  /* 0x0000e600ff087b82 */ /* 0x000f220000000a00 */
[----:B-1----:R-:W-:-:S04]  /*16d0*/  IMAD.WIDE.U32 R6, R28, 0x4, R6 ;  /* 0x000000041c067825 */ /* 0x002fc800078e0006 */
[----:B----4-:R-:W-:Y:S01]  /*16e0*/  IMAD.WIDE.U32 R8, R28, 0x4, R8 ;  /* 0x000000041c087825 */ /* 0x010fe200078e0008 */
[----:B0-----:R0:W-:Y:S04]  /*16f0*/  REDG.E.ADD.F32.FTZ.RN.STRONG.GPU desc[UR36][R6.64], R33 ;  /* 0x00000021060079a6 */ /* 0x0011e8000c12f324 */
[----:B---3--:R1:W-:Y:S04]  /*1700*/  REDG.E.ADD.F32.FTZ.RN.STRONG.GPU desc[UR36][R8.64], R3 ;  /* 0x00000003080079a6 */ /* 0x0083e8000c12f324 */
[----:B------:R0:W3:Y:S04]  /*1710*/  LDG.E R0, desc[UR36][R6.64] ;  /* 0x0000002406007981 */ /* 0x0000e8000c1e1900 */
[----:B------:R-:W4:Y:S01]  /*1720*/  LDG.E R12, desc[UR36][R8.64] ;  /* 0x00000024080c7981 */ /* 0x000f22000c1e1900 */
[----:B------:R1:W1:Y:S01]  /*1730*/  LDC.64 R14, c[0x4][R16] ;  /* 0x01000000100e7b82 */ /* 0x0002620000000a00 */
[----:B--2---:R-:W-:Y:S01]  /*1740*/  IMAD.U32 R4, RZ, RZ, UR4 ;  /* 0x00000004ff047e24 */ /* 0x004fe2000f8e00ff */
[----:B------:R-:W-:Y:S01]  /*1750*/  MOV R5, UR5 ;  /* 0x0000000500057c02 */ /* 0x000fe20008000f00 */
[----:B------:R2:W-:Y:S01]  /*1760*/  STL [R1+0x10], R28 ;  /* 0x0000101c01007387 */ /* 0x0005e20000100800 */
[----:B0-----:R-:W-:-:S02]  /*1770*/  IMAD.MOV.U32 R6, RZ, RZ, R31 ;  /* 0x000000ffff067224 */ /* 0x001fc400078e001f */
[----:B------:R-:W-:Y:S01]  /*1780*/  IMAD.MOV.U32 R7, RZ, RZ, R30 ;  /* 0x000000ffff077224 */ /* 0x000fe200078e001e */
[----:B---3--:R-:W0:Y:S08]  /*1790*/  F2F.F64.F32 R10, R0 ;  /* 0x00000000000a7310 */ /* 0x008e300000201800 */
[----:B----4-:R-:W3:Y:S01]  /*17a0*/  F2F.F64.F32 R12, R12 ;  /* 0x0000000c000c7310 */ /* 0x010ee20000201800 */
[----:B0-----:R2:W-:Y:S04]  /*17b0*/  STL.64 [R1], R10 ;  /* 0x0000000a01007387 */ /* 0x0015e80000100a00 */
[----:B-1-3--:R2:W-:Y:S02]  /*17c0*/  STL.64 [R1+0x8], R12 ;  /* 0x0000080c01007387 */ /* 0x00a5e40000100a00 */
[----:B------:R-:W-:-:S07]  /*17d0*/  LEPC R20, `(.L_x_18) ;  /* 0x000000001014794e */ /* 0x000fce0000000000 */
[----:B--2---:R-:W-:Y:S05]  /*17e0*/  CALL.ABS.NOINC R14 ;  /* 0x000000000e007343 */ /* 0x004fea0003c00000 */
.L_x_18:
[----:B------:R0:W1:Y:S01]  /*17f0*/  LDC.64 R8, c[0x4][R16] ;  /* 0x0100000010087b82 */ /* 0x0000620000000a00 */
[----:B------:R-:W2:Y:S01]  /*1800*/  LDCU.64 UR4, c[0x4][0x198] ;  /* 0x01003300ff0477ac */ /* 0x000ea20008000a00 */
[----:B------:R-:W-:Y:S01]  /*1810*/  CS2R R6, SRZ ;  /* 0x0000000000067805 */ /* 0x000fe2000001ff00 */
[----:B--2---:R-:W-:Y:S02]  /*1820*/  IMAD.U32 R4, RZ, RZ, UR4 ;  /* 0x00000004ff047e24 */ /* 0x004fe4000f8e00ff */
[----:B0-----:R-:W-:-:S07]  /*1830*/  IMAD.U32 R5, RZ, RZ, UR5 ;  /* 0x00000005ff057e24 */ /* 0x001fce000f8e00ff */
[----:B------:R-:W-:-:S07]  /*1840*/  LEPC R20, `(.L_x_19) ;  /* 0x000000001014794e */ /* 0x000fce0000000000 */
[----:B-1----:R-:W-:Y:S05]  /*1850*/  CALL.ABS.NOINC R8 ;  /* 0x0000000008007343 */ /* 0x002fea0003c00000 */
.L_x_19:
[----:B------:R-:W-:Y:S01]  /*1860*/  ATOMS.POPC.INC.32 RZ, [R2+URZ] ;  /* 0x0000000002ff7f8c */ /* 0x000fe2000d8000ff */
[----:B------:R-:W-:Y:S01]  /*1870*/  MOV R9, R28 ;  /* 0x0000001c00097202 */ /* 0x000fe20000000f00 */
[----:B------:R-:W0:Y:S01]  /*1880*/  LDC.64 R16, c[0x4][R16] ;  /* 0x0100000010107b82 */ /* 0x000e220000000a00 */
[----:B------:R-:W1:Y:S01]  /*1890*/  LDCU.64 UR4, c[0x4][0x1a0] ;  /* 0x01003400ff0477ac */ /* 0x000e620008000a00 */
[----:B------:R-:W2:Y:S01]  /*18a0*/  LDS R8, [R2] ;  /* 0x0000000002087984 */ /* 0x000ea20000000800 */
[----:B------:R-:W-:Y:S02]  /*18b0*/  IMAD.MOV.U32 R6, RZ, RZ, R31 ;  /* 0x000000ffff067224 */ /* 0x000fe400078e001f */
[----:B------:R-:W-:Y:S02]  /*18c0*/  IMAD.MOV.U32 R7, RZ, RZ, R30 ;  /* 0x000000ffff077224 */ /* 0x000fe400078e001e */
[----:B-1----:R-:W-:Y:S02]  /*18d0*/  IMAD.U32 R4, RZ, RZ, UR4 ;  /* 0x00000004ff047e24 */ /* 0x002fe4000f8e00ff */
[----:B------:R-:W-:Y:S01]  /*18e0*/  IMAD.U32 R5, RZ, RZ, UR5 ;  /* 0x00000005ff057e24 */ /* 0x000fe2000f8e00ff */
[----:B--2---:R1:W-:Y:S06]  /*18f0*/  STL.64 [R1], R8 ;  /* 0x0000000801007387 */ /* 0x0043ec0000100a00 */
[----:B------:R-:W-:-:S07]  /*1900*/  LEPC R20, `(.L_x_1) ;  /* 0x000000001014794e */ /* 0x000fce0000000000 */
[----:B01----:R-:W-:Y:S05]  /*1910*/  CALL.ABS.NOINC R16 ;  /* 0x0000000010007343 */ /* 0x003fea0003c00000 */
.L_x_1:
[----:B------:R-:W1:Y:S01]  /*1920*/  S2R R24, SR_TID.Y ;  /* 0x0000000000187919 */ /* 0x000e620000002200 */
[----:B------:R-:W-:Y:S05]  /*1930*/  WARPSYNC.ALL ;  /* 0x0000000000007948 */ /* 0x000fea0003800000 */
[----:B------:R-:W-:Y:S01]  /*1940*/  BAR.SYNC.DEFER_BLOCKING 0x0 ;  /* 0x0000000000007b1d */ /* 0x000fe20000010000 */
[----:B-1----:R-:W-:-:S04]  /*1950*/  IADD3 R0, PT, PT, R24, UR38, RZ ;  /* 0x0000002618007c10 */ /* 0x002fc8000fffe0ff */
[----:B------:R-:W-:-:S13]  /*1960*/  ISETP.NE.AND P0, PT, R0, RZ, PT ;  /* 0x000000ff0000720c */ /* 0x000fda0003f05270 */
[----:B------:R-:W-:Y:S05]  /*1970*/  @P0 BRA `(.L_x_20) ;  /* 0x0000000400d80947 */ /* 0x000fea0003800000 */
[----:B------:R-:W-:Y:S01]  /*1980*/  IMAD.MOV.U32 R29, RZ, RZ, RZ ;  /* 0x000000ffff1d7224 */ /* 0x000fe200078e00ff */
[----:B------:R-:W-:Y:S01]  /*1990*/  MOV R22, 0x1f8 ;  /* 0x000001f800167802 */ /* 0x000fe20000000f00 */
[----:B------:R-:W1:Y:S01]  /*19a0*/  LDCU.64 UR4, c[0x4][0x1a8] ;  /* 0x01003500ff0477ac */ /* 0x000e620008000a00 */
[----:B------:R-:W-:Y:S01]  /*19b0*/  IMAD.MOV.U32 R6, RZ, RZ, R31 ;  /* 0x000000ffff067224 */ /* 0x000fe200078e001f */
[----:B------:R-:W-:Y:S01]  /*19c0*/  MOV R7, R30 ;  /* 0x0000001e00077202 */ /* 0x000fe20000000f00 */
[----:B------:R2:W-:Y:S01]  /*19d0*/  STL.64 [R1], R28 ;  /* 0x0000001c01007387 */ /* 0x0005e20000100a00 */
[----:B------:R2:W3:Y:S01]  /*19e0*/  LDC.64 R8, c[0x4][R22] ;  /* 0x0100000016087b82 */ /* 0x0004e20000000a00 */
[----:B-1----:R-:W-:Y:S02]  /*19f0*/  IMAD.U32 R4, RZ, RZ, UR4 ;  /* 0x00000004ff047e24 */ /* 0x002fe4000f8e00ff */
[----:B--2---:R-:W-:-:S07]  /*1a00*/  IMAD.U32 R5, RZ, RZ, UR5 ;  /* 0x00000005ff057e24 */ /* 0x004fce000f8e00ff */
[----:B------:R-:W-:-:S07]  /*1a10*/  LEPC R20, `(.L_x_21) ;  /* 0x000000001014794e */ /* 0x000fce0000000000 */
[----:B0--3--:R-:W-:Y:S05]  /*1a20*/  CALL.ABS.NOINC R8 ;  /* 0x0000000008007343 */ /* 0x009fea0003c00000 */
.L_x_21:
[----:B------:R-:W0:Y:S02]  /*1a30*/  LDS R0, [R2] ;  /* 0x0000000002007984 */ /* 0x000e240000000800 */
[----:B0-----:R-:W-:-:S13]  /*1a40*/  ISETP.NE.AND P0, PT, R0, RZ, PT ;  /* 0x000000ff0000720c */ /* 0x001fda0003f05270 */
[----:B------:R-:W-:Y:S05]  /*1a50*/  @!P0 BRA `(.L_x_20) ;  /* 0x0000000400a08947 */ /* 0x000fea0003800000 */
[----:B------:R-:W0:Y:S01]  /*1a60*/  LDC.64 R18, c[0x0][0x390] ;  /* 0x0000e400ff127b82 */ /* 0x000e220000000a00 */
[----:B------:R-:W1:Y:S07]  /*1a70*/  LDCU.64 UR4, c[0x4][0x1b0] ;  /* 0x01003600ff0477ac */ /* 0x000e6e0008000a00 */
[----:B------:R-:W2:Y:S01]  /*1a80*/  LDC.64 R16, c[0x0][0x398] ;  /* 0x0000e600ff107b82 */ /* 0x000ea20000000a00 */
[----:B0-----:R-:W-:-:S05]  /*1a90*/  IMAD.WIDE.U32 R18, R28, 0x4, R18 ;  /* 0x000000041c127825 */ /* 0x001fca00078e0012 */
[----:B------:R-:W3:Y:S01]  /*1aa0*/  LDG.E R0, desc[UR36][R18.64] ;  /* 0x0000002412007981 */ /* 0x000ee2000c1e1900 */
[----:B--2---:R-:W-:-:S05]  /*1ab0*/  IMAD.WIDE.U32 R16, R28, 0x4, R16 ;  /* 0x000000041c107825 */ /* 0x004fca00078e0010 */
[----:B------:R-:W2:Y:S01]  /*1ac0*/  LDG.E R3, desc[UR36][R16.64] ;  /* 0x0000002410037981 */ /* 0x000ea2000c1e1900 */
[----:B------:R0:W4:Y:S03]  /*1ad0*/  LDC.64 R12, c[0x4][R22] ;  /* 0x01000000160c7b82 */ /* 0x0001260000000a00 */
[----:B------:R0:W-:Y:S01]  /*1ae0*/  STL [R1+0x10], R28 ;  /* 0x0000101c01007387 */ /* 0x0001e20000100800 */
[----:B-1----:R-:W-:Y:S02]  /*1af0*/  IMAD.U32 R4, RZ, RZ, UR4 ;  /* 0x00000004ff047e24 */ /* 0x002fe4000f8e00ff */
[----:B------:R-:W-:Y:S02]  /*1b00*/  IMAD.U32 R5, RZ, RZ, UR5 ;  /* 0x00000005ff057e24 */ /* 0x000fe4000f8e00ff */
[----:B------:R-:W-:Y:S02]  /*1b10*/  IMAD.MOV.U32 R6, RZ, RZ, R31 ;  /* 0x000000ffff067224 */ /* 0x000fe400078e001f */
[----:B------:R-:W-:Y:S01]  /*1b20*/  IMAD.MOV.U32 R7, RZ, RZ, R30 ;  /* 0x000000ffff077224 */ /* 0x000fe200078e001e */
[----:B---3--:R-:W1:Y:S08]  /*1b30*/  F2F.F64.F32 R8, R0 ;  /* 0x0000000000087310 */ /* 0x008e700000201800 */
[----:B--2---:R-:W2:Y:S01]  /*1b40*/  F2F.F64.F32 R10, R3 ;  /* 0x00000003000a7310 */ /* 0x004ea20000201800 */
[----:B-1----:R0:W-:Y:S04]  /*1b50*/  STL.64 [R1], R8 ;  /* 0x0000000801007387 */ /* 0x0021e80000100a00 */
[----:B--2-4-:R0:W-:Y:S02]  /*1b60*/  STL.64 [R1+0x8], R10 ;  /* 0x0000080a01007387 */ /* 0x0141e40000100a00 */
[----:B------:R-:W-:-:S07]  /*1b70*/  LEPC R20, `(.L_x_22) ;  /* 0x000000001014794e */ /* 0x000fce0000000000 */
[----:B0-----:R-:W-:Y:S05]  /*1b80*/  CALL.ABS.NOINC R12 ;  /* 0x000000000c007343 */ /* 0x001fea0003c00000 */
.L_x_22:
[----:B------:R-:W0:Y:S01]  /*1b90*/  LDC.64 R6, c[0x0][0x3a0] ;  /* 0x0000e800ff067b82 */ /* 0x000e220000000a00 */
[----:B------:R-:W1:Y:S07]  /*1ba0*/  LDCU.64 UR4, c[0x4][0x1b8] ;  /* 0x01003700ff0477ac */ /* 0x000e6e0008000a00 */
[----:B------:R-:W2:Y:S01]  /*1bb0*/  LDC.64 R12, c[0x0][0x3a8] ;  /* 0x0000ea00ff0c7b82 */ /* 0x000ea20000000a00 */
[----:B0-----:R-:W-:-:S05]  /*1bc0*/  IMAD.WIDE.U32 R6, R28, 0x4, R6 ;  /* 0x000000041c067825 */ /* 0x001fca00078e0006 */
[----:B------:R0:W3:Y:S01]  /*1bd0*/  LDG.E R0, desc[UR36][R6.64] ;  /* 0x0000002406007981 */ /* 0x0000e2000c1e1900 */
[----:B--2---:R-:W-:-:S05]  /*1be0*/  IMAD.WIDE.U32 R12, R28, 0x4, R12 ;  /* 0x000000041c0c7825 */ /* 0x004fca00078e000c */
[----:B------:R-:W2:Y:S01]  /*1bf0*/  LDG.E R3, desc[UR36][R12.64] ;  /* 0x000000240c037981 */ /* 0x000ea2000c1e1900 */
[----:B------:R-:W4:Y:S03]  /*1c00*/  LDC.64 R22, c[0x4][R22] ;  /* 0x0100000016167b82 */ /* 0x000f260000000a00 */
[----:B------:R2:W-:Y:S01]  /*1c10*/  STL [R1+0x10], R28 ;  /* 0x0000101c01007387 */ /* 0x0005e20000100800 */
[----:B-1----:R-:W-:Y:S01]  /*1c20*/  MOV R4, UR4 ;  /* 0x0000000400047c02 */ /* 0x002fe20008000f00 */
[----:B------:R-:W-:Y:S02]  /*1c30*/  IMAD.U32 R5, RZ, RZ, UR5 ;  /* 0x00000005ff057e24 */ /* 0x000fe4000f8e00ff */
[----:B0-----:R-:W-:Y:S02]  /*1c40*/  IMAD.MOV.U32 R6, RZ, RZ, R31 ;  /* 0x000000ffff067224 */ /* 0x001fe400078e001f */
[----:B------:R-:W-:Y:S01]  /*1c50*/  IMAD.MOV.U32 R7, RZ, RZ, R30 ;  /* 0x000000ffff077224 */ /* 0x000fe200078e001e */
[----:B---3--:R-:W0:Y:S08]  /*1c60*/  F2F.F64.F32 R8, R0 ;  /* 0x0000000000087310 */ /* 0x008e300000201800 */
[----:B--2---:R-:W1:Y:S01]  /*1c70*/  F2F.F64.F32 R10, R3 ;  /* 0x00000003000a7310 */ /* 0x004e620000201800 */
[----:B0-----:R0:W-:Y:S04]  /*1c80*/  STL.64 [R1], R8 ;  /* 0x0000000801007387 */ /* 0x0011e80000100a00 */
[----:B-1--4-:R0:W-:Y:S02]  /*1c90*/  STL.64 [R1+0x8], R10 ;  /* 0x0000080a01007387 */ /* 0x0121e40000100a00 */
[----:B------:R-:W-:-:S07]  /*1ca0*/  LEPC R20, `(.L_x_23) ;  /* 0x000000001014794e */ /* 0x000fce0000000000 */
[----:B0-----:R-:W-:Y:S05]  /*1cb0*/  CALL.ABS.NOINC R22 ;  /* 0x0000000016007343 */ /* 0x001fea0003c00000 */
.L_x_23:
[----:B------:R-:W2:Y:S01]  /*1cc0*/  LDG.E R0, desc[UR36][R18.64] ;  /* 0x0000002412007981 */ /* 0x000ea2000c1e1900 */
[----:B------:R-:W-:Y:S03]  /*1cd0*/  BSSY.RECONVERGENT B0, `(.L_x_24) ;  /* 0x000000e000007945 */ /* 0x000fe60003800200 */
[----:B------:R-:W0:Y:S02]  /*1ce0*/  LDS R3, [R2] ;  /* 0x0000000002037984 */ /* 0x000e240000000800 */
[----:B0-----:R-:W-:-:S04]  /*1cf0*/  I2FP.F32.U32 R3, R3 ;  /* 0x0000000300037245 */ /* 0x001fc80000201000 */
[----:B------:R-:W0:Y:S02]  /*1d00*/  MUFU.RCP R4, R3 ;  /* 0x0000000300047308 */ /* 0x000e240000001000 */
[----:B0-----:R-:W-:-:S04]  /*1d10*/  FFMA R5, -R3, R4, 1 ;  /* 0x3f80000003057423 */ /* 0x001fc80000000104 */
[----:B------:R-:W-:Y:S02]  /*1d20*/  FFMA R5, R4, R5, R4 ;  /* 0x0000000504057223 */ /* 0x000fe40000000004 */
[----:B--2---:R-:W0:Y:S02]  /*1d30*/  FCHK P0, R0, R3 ;  /* 0x0000000300007302 */ /* 0x004e240000000000 */
[----:B------:R-:W-:-:S04]  /*1d40*/  FFMA R4, R0, R5, RZ ;  /* 0x0000000500047223 */ /* 0x000fc800000000ff */
[----:B------:R-:W-:-:S04]  /*1d50*/  FFMA R23, -R3, R4, R0 ;  /* 0x0000000403177223 */ /* 0x000fc80000000100 */
[----:B------:R-:W-:Y:S01]  /*1d60*/  FFMA R23, R5, R23, R4 ;  /* 0x0000001705177223 */ /* 0x000fe20000000004 */
[----:B0-----:R-:W-:Y:S06]  /*1d70*/  @!P0 BRA `(.L_x_25) ;  /* 0x00000000000c8947 */ /* 0x001fec0003800000 */
[----:B------:R-:W-:-:S07]  /*1d80*/  MOV R2, 0x1da0 ;  /* 0x00001da000027802 */ /* 0x000fce0000000f00 */
[----:B------:R-:W-:Y:S05]  /*1d90*/  CALL.REL.NOINC `($__internal_2_$__cuda_sm3x_div_rn_noftz_f32_slowpath) ;  /* 0x0000000800f87944 */ /* 0x000fea0003c00000 */
[----:B------:R-:W-:-:S07]  /*1da0*/  IMAD.MOV.U32 R23, RZ, RZ, R0 ;  /* 0x000000ffff177224 */ /* 0x000fce00078e0000 */
.L_x_25:
[----:B------:R-:W-:Y:S05]  /*1db0*/  BSYNC.RECONVERGENT B0 ;  /* 0x0000000000007941 */ /* 0x000fea0003800200 */
.L_x_24:
[----:B------:R-:W2:Y:S01]  /*1dc0*/  LDG.E R0, desc[UR36][R16.64] ;  /* 0x0000002410007981 */ /* 0x000ea2000c1e1900 */
[----:B------:R-:W0:Y:S01]  /*1dd0*/  MUFU.RCP R2, R3 ;  /* 0x0000000300027308 */ /* 0x000e220000001000 */
[----:B------:R-:W-:Y:S01]  /*1de0*/  BSSY.RECONVERGENT B0, `(.L_x_26) ;  /* 0x000000b000007945 */ /* 0x000fe20003800200 */
        /* <DEDUP_REMOVED lines=9> */
[----:B------:R-:W-:-:S07]  /*1e80*/  MOV R25, R0 ;  /* 0x0000000000197202 */ /* 0x000fce0000000f00 */
.L_x_27:
[----:B------:R-:W-:Y:S05]  /*1e90*/  BSYNC.RECONVERGENT B0 ;  /* 0x0000000000007941 */ /* 0x000fea0003800200 */
.L_x_26:
[----:B------:R-:W0:Y:S01]  /*1ea0*/  F2F.F64.F32 R8, R23 ;  /* 0x0000001700087310 */ /* 0x000e220000201800 */
[----:B------:R-:W-:Y:S01]  /*1eb0*/  MOV R2, 0x1f8 ;  /* 0x000001f800027802 */ /* 0x000fe20000000f00 */
[----:B------:R1:W-:Y:S01]  /*1ec0*/  STL [R1+0x10], R28 ;  /* 0x0000101c01007387 */ /* 0x0003e20000100800 */
[----:B------:R-:W2:Y:S01]  /*1ed0*/  LDCU.64 UR4, c[0x4][0x1c0] ;  /* 0x01003800ff0477ac */ /* 0x000ea20008000a00 */
[----:B------:R-:W-:Y:S01]  /*1ee0*/  IMAD.MOV.U32 R6, RZ, RZ, R31 ;  /* 0x000000ffff067224 */ /* 0x000fe200078e001f */
[----:B------:R1:W3:Y:S01]  /*1ef0*/  LDC.64 R12, c[0x4][R2] ;  /* 0x01000000020c7b82 */ /* 0x0002e20000000a00 */
[----:B------:R-:W-:Y:S02]  /*1f00*/  IMAD.MOV.U32 R7, RZ, RZ, R30 ;  /* 0x000000ffff077224 */ /* 0x000fe400078e001e */
[----:B------:R-:W4:Y:S01]  /*1f10*/  F2F.F64.F32 R10, R25 ;  /* 0x00000019000a7310 */ /* 0x000f220000201800 */
[----:B0-----:R1:W-:Y:S01]  /*1f20*/  STL.64 [R1], R8 ;  /* 0x0000000801007387 */ /* 0x0013e20000100a00 */
[----:B--2---:R-:W-:-:S03]  /*1f30*/  IMAD.U32 R4, RZ, RZ, UR4 ;  /* 0x00000004ff047e24 */ /* 0x004fc6000f8e00ff */
[----:B----4-:R1:W-:Y:S01]  /*1f40*/  STL.64 [R1+0x8], R10 ;  /* 0x0000080a01007387 */ /* 0x0103e20000100a00 */
[----:B------:R-:W-:-:S07]  /*1f50*/  IMAD.U32 R5, RZ, RZ, UR5 ;  /* 0x00000005ff057e24 */ /* 0x000fce000f8e00ff */
[----:B------:R-:W-:-:S07]  /*1f60*/  LEPC R20, `(.L_x_28) ;  /* 0x000000001014794e */ /* 0x000fce0000000000 */
[----:B-1-3--:R-:W-:Y:S05]  /*1f70*/  CALL.ABS.NOINC R12 ;  /* 0x000000000c007343 */ /* 0x00afea0003c00000 */
.L_x_28:
[----:B------:R-:W-:Y:S01]  /*1f80*/  STG.E desc[UR36][R18.64], R23 ;  /* 0x0000001712007986 */ /* 0x000fe2000c101924 */
[----:B------:R-:W0:Y:S03]  /*1f90*/  LDCU.64 UR4, c[0x4][0x1c8] ;  /* 0x01003900ff0477ac */ /* 0x000e260008000a00 */
[----:B------:R-:W-:Y:S04]  /*1fa0*/  STG.E desc[UR36][R16.64], R25 ;  /* 0x0000001910007986 */ /* 0x000fe8000c101924 */
[----:B------:R-:W2:Y:S02]  /*1fb0*/  LDG.E R0, desc[UR36][R18.64] ;  /* 0x0000002412007981 */ /* 0x000ea4000c1e1900 */
[----:B--2---:R-:W-:-:S05]  /*1fc0*/  FADD R5, -R0, -RZ ;  /* 0x800000ff00057221 */ /* 0x004fca0000000100 */
[----:B------:R1:W-:Y:S04]  /*1fd0*/  STG.E desc[UR36][R18.64], R5 ;  /* 0x0000000512007986 */ /* 0x0003e8000c101924 */
[----:B------:R-:W2:Y:S02]  /*1fe0*/  LDG.E R0, desc[UR36][R16.64] ;  /* 0x0000002410007981 */ /* 0x000ea4000c1e1900 */
[----:B--2---:R-:W-:-:S05]  /*1ff0*/  FADD R7, -R0, -RZ ;  /* 0x800000ff00077221 */ /* 0x004fca0000000100 */
[----:B------:R2:W-:Y:S04]  /*2000*/  STG.E desc[UR36][R16.64], R7 ;  /* 0x0000000710007986 */ /* 0x0005e8000c101924 */
[----:B------:R-:W3:Y:S01]  /*2010*/  LDG.E R3, desc[UR36][R18.64] ;  /* 0x0000002412037981 */ /* 0x000ee2000c1e1900 */
[----:B------:R-:W4:Y:S01]  /*2020*/  F2F.F64.F32 R10, -R0 ;  /* 0x80000000000a7310 */ /* 0x000f220000201800 */
[----:B------:R3:W3:Y:S01]  /*2030*/  LDC.64 R12, c[0x4][R2] ;  /* 0x01000000020c7b82 */ /* 0x0006e20000000a00 */
[----:B0-----:R-:W-:Y:S01]  /*2040*/  MOV R4, UR4 ;  /* 0x0000000400047c02 */ /* 0x001fe20008000f00 */
[----:B------:R0:W-:Y:S01]  /*2050*/  STL [R1+0x10], R28 ;  /* 0x0000101c01007387 */ /* 0x0001e20000100800 */
[----:B-1----:R-:W-:Y:S02]  /*2060*/  IMAD.U32 R5, RZ, RZ, UR5 ;  /* 0x00000005ff057e24 */ /* 0x002fe4000f8e00ff */
[----:B------:R-:W-:-:S02]  /*2070*/  IMAD.MOV.U32 R6, RZ, RZ, R31 ;  /* 0x000000ffff067224 */ /* 0x000fc400078e001f */
[----:B--2---:R-:W-:Y:S01]  /*2080*/  IMAD.MOV.U32 R7, RZ, RZ, R30 ;  /* 0x000000ffff077224 */ /* 0x004fe200078e001e */
[----:B----4-:R0:W-:Y:S01]  /*2090*/  STL.64 [R1+0x8], R10 ;  /* 0x0000080a01007387 */ /* 0x0101e20000100a00 */
[----:B---3--:R-:W1:Y:S03]  /*20a0*/  F2F.F64.F32 R8, R3 ;  /* 0x0000000300087310 */ /* 0x008e660000201800 */
[----:B-1----:R0:W-:Y:S02]  /*20b0*/  STL.64 [R1], R8 ;  /* 0x0000000801007387 */ /* 0x0021e40000100a00 */
[----:B------:R-:W-:-:S07]  /*20c0*/  LEPC R20, `(.L_x_20) ;  /* 0x000000001014794e */ /* 0x000fce0000000000 */
[----:B0-----:R-:W-:Y:S05]  /*20d0*/  CALL.ABS.NOINC R12 ;  /* 0x000000000c007343 */ /* 0x001fea0003c00000 */
.L_x_20:
[----:B------:R-:W-:Y:S05]  /*20e0*/  WARPSYNC.ALL ;  /* 0x0000000000007948 */ /* 0x000fea0003800000 */
[----:B------:R-:W-:Y:S01]  /*20f0*/  BAR.SYNC.DEFER_BLOCKING 0x0 ;  /* 0x0000000000007b1d */ /* 0x000fe20000010000 */
[----:B------:R-:W-:-:S13]  /*2100*/  LOP3.LUT P0, RZ, R24, UR38, RZ, 0xfc, !PT ;  /* 0x0000002618ff7c12 */ /* 0x000fda000f80fcff */
[----:B------:R-:W-:Y:S05]  /*2110*/  @P0 EXIT ;  /* 0x000000000000094d */ /* 0x000fea0003800000 */
[----:B------:R-:W1:Y:S08]  /*2120*/  LDC.64 R4, c[0x0][0x390] ;  /* 0x0000e400ff047b82 */ /* 0x000e700000000a00 */
[----:B0-----:R-:W0:Y:S08]  /*2130*/  LDC.64 R2, c[0x0][0x3b0] ;  /* 0x0000ec00ff027b82 */ /* 0x001e300000000a00 */
[----:B------:R-:W2:Y:S01]  /*2140*/  LDC.64 R8, c[0x0][0x398] ;  /* 0x0000e600ff087b82 */ /* 0x000ea20000000a00 */
[----:B-1----:R-:W-:-:S07]  /*2150*/  IMAD.WIDE.U32 R6, R28, 0x4, R4 ;  /* 0x000000041c067825 */ /* 0x002fce00078e0004 */
[----:B------:R-:W1:Y:S01]  /*2160*/  LDC.64 R4, c[0x0][0x3b8] ;  /* 0x0000ee00ff047b82 */ /* 0x000e620000000a00 */
[----:B------:R-:W3:Y:S01]  /*2170*/  LDG.E R6, desc[UR36][R6.64] ;  /* 0x0000002406067981 */ /* 0x000ee2000c1e1900 */
[----:B0-----:R-:W-:-:S05]  /*2180*/  IMAD.WIDE.U32 R2, R28, 0x4, R2 ;  /* 0x000000041c027825 */ /* 0x001fca00078e0002 */
[----:B------:R-:W3:Y:S01]  /*2190*/  LDG.E R11, desc[UR36][R2.64] ;  /* 0x00000024020b7981 */ /* 0x000ee2000c1e1900 */
[----:B--2---:R-:W-:-:S04]  /*21a0*/  IMAD.WIDE.U32 R8, R28, 0x4, R8 ;  /* 0x000000041c087825 */ /* 0x004fc800078e0008 */
[----:B-1----:R-:W-:-:S04]  /*21b0*/  IMAD.WIDE.U32 R28, R28, 0x4, R4 ;  /* 0x000000041c1c7825 */ /* 0x002fc800078e0004 */
[----:B---3--:R-:W-:-:S05]  /*21c0*/  FADD R11, R6, R11 ;  /* 0x0000000b060b7221 */ /* 0x008fca0000000000 */
[----:B------:R-:W-:Y:S04]  /*21d0*/  STG.E desc[UR36][R2.64], R11 ;  /* 0x0000000b02007986 */ /* 0x000fe8000c101924 */
[----:B------:R-:W2:Y:S04]  /*21e0*/  LDG.E R8, desc[UR36][R8.64] ;  /* 0x0000002408087981 */ /* 0x000ea8000c1e1900 */
[----:B------:R-:W2:Y:S02]  /*21f0*/  LDG.E R5, desc[UR36][R28.64] ;  /* 0x000000241c057981 */ /* 0x000ea4000c1e1900 */
[----:B--2---:R-:W-:-:S05]  /*2200*/  FADD R5, R8, R5 ;  /* 0x0000000508057221 */ /* 0x004fca0000000000 */
[----:B------:R-:W-:Y:S01]  /*2210*/  STG.E desc[UR36][R28.64], R5 ;  /* 0x000000051c007986 */ /* 0x000fe2000c101924 */
[----:B------:R-:W-:Y:S05]  /*2220*/  EXIT ;  /* 0x000000000000794d */ /* 0x000fea0003800000 */
        .weak           $__internal_0_$__cuda_sm20_div_rn_f64_full
        .type           $__internal_0_$__cuda_sm20_div_rn_f64_full,@function
        .size           $__internal_0_$__cuda_sm20_div_rn_f64_full,($__internal_1_$__cuda_sm20_sqrt_rn_f32_slowpath - $__internal_0_$__cuda_sm20_div_rn_f64_full)
$__internal_0_$__cuda_sm20_div_rn_f64_full:
[C---:B------:R-:W-:Y:S01]  /*2230*/  FSETP.GEU.AND P0, PT, |R7|.reuse, 1.469367938527859385e-39, PT ;  /* 0x001000000700780b */ /* 0x040fe20003f0e200 */
[----:B------:R-:W-:Y:S01]  /*2240*/  IMAD.MOV.U32 R6, RZ, RZ, R4 ;  /* 0x000000ffff067224 */ /* 0x000fe200078e0004 */
[C---:B------:R-:W-:Y:S01]  /*2250*/  LOP3.LUT R8, R7.reuse, 0x800fffff, RZ, 0xc0, !PT ;  /* 0x800fffff07087812 */ /* 0x040fe200078ec0ff */
[----:B------:R-:W-:Y:S01]  /*2260*/  IMAD.MOV.U32 R5, RZ, RZ, R11 ;  /* 0x000000ffff057224 */ /* 0x000fe200078e000b */
[----:B------:R-:W-:Y:S01]  /*2270*/  LOP3.LUT R21, R7, 0x7ff00000, RZ, 0xc0, !PT ;  /* 0x7ff0000007157812 */ /* 0x000fe200078ec0ff */
[----:B------:R-:W-:Y:S01]  /*2280*/  IMAD.MOV.U32 R14, RZ, RZ, 0x1 ;  /* 0x00000001ff0e7424 */ /* 0x000fe200078e00ff */
[----:B------:R-:W-:Y:S01]  /*2290*/  LOP3.LUT R9, R8, 0x3ff00000, RZ, 0xfc, !PT ;  /* 0x3ff0000008097812 */ /* 0x000fe200078efcff */
[----:B------:R-:W-:Y:S01]  /*22a0*/  BSSY.RECONVERGENT B1, `(.L_x_29) ;  /* 0x0000053000017945 */ /* 0x000fe20003800200 */
[----:B------:R-:W-:Y:S01]  /*22b0*/  MOV R8, R4 ;  /* 0x0000000400087202 */ /* 0x000fe20000000f00 */
[----:B------:R-:W-:Y:S01]  /*22c0*/  IMAD.MOV.U32 R4, RZ, RZ, R10 ;  /* 0x000000ffff047224 */ /* 0x000fe200078e000a */
[----:B------:R-:W-:-:S02]  /*22d0*/  FSETP.GEU.AND P2, PT, |R5|, 1.469367938527859385e-39, PT ;  /* 0x001000000500780b */ /* 0x000fc40003f4e200 */
[----:B------:R-:W-:Y:S01]  /*22e0*/  LOP3.LUT R20, R5, 0x7ff00000, RZ, 0xc0, !PT ;  /* 0x7ff0000005147812 */ /* 0x000fe200078ec0ff */
[----:B------:R-:W-:-:S03]  /*22f0*/  @!P0 DMUL R8, R6, 8.98846567431157953865e+307 ;  /* 0x7fe0000006088828 */ /* 0x000fc60000000000 */
[C---:B------:R-:W-:Y:S01]  /*2300*/  ISETP.GE.U32.AND P1, PT, R20.reuse, R21, PT ;  /* 0x000000151400720c */ /* 0x040fe20003f26070 */
[----:B------:R-:W-:Y:S02]  /*2310*/  IMAD.MOV.U32 R22, RZ, RZ, R20 ;  /* 0x000000ffff167224 */ /* 0x000fe400078e0014 */
[----:B------:R-:W0:Y:S04]  /*2320*/  MUFU.RCP64H R15, R9 ;  /* 0x00000009000f7308 */ /* 0x000e280000001800 */
[----:B------:R-:W-:Y:S01]  /*2330*/  @!P2 LOP3.LUT R13, R7, 0x7ff00000, RZ, 0xc0, !PT ;  /* 0x7ff00000070da812 */ /* 0x000fe200078ec0ff */
[----:B------:R-:W-:Y:S01]  /*2340*/  @!P2 IMAD.MOV.U32 R16, RZ, RZ, RZ ;  /* 0x000000ffff10a224 */ /* 0x000fe200078e00ff */
[----:B------:R-:W-:Y:S02]  /*2350*/  @!P0 LOP3.LUT R21, R9, 0x7ff00000, RZ, 0xc0, !PT ;  /* 0x7ff0000009158812 */ /* 0x000fe400078ec0ff */
[----:B------:R-:W-:Y:S01]  /*2360*/  @!P2 ISETP.GE.U32.AND P3, PT, R20, R13, PT ;  /* 0x0000000d1400a20c */ /* 0x000fe20003f66070 */
[----:B------:R-:W-:-:S02]  /*2370*/  IMAD.MOV.U32 R13, RZ, RZ, 0x1ca00000 ;  /* 0x1ca00000ff0d7424 */ /* 0x000fc400078e00ff */
[----:B------:R-:W-:-:S03]  /*2380*/  VIADD R23, R21, 0xffffffff ;  /* 0xffffffff15177836 */ /* 0x000fc60000000000 */
[----:B------:R-:W-:Y:S01]  /*2390*/  @!P2 SEL R17, R13, 0x63400000, !P3 ;  /* 0x634000000d11a807 */ /* 0x000fe20005800000 */
[----:B0-----:R-:W-:-:S03]  /*23a0*/  DFMA R10, R14, -R8, 1 ;  /* 0x3ff000000e0a742b */ /* 0x001fc60000000808 */
[----:B------:R-:W-:-:S04]  /*23b0*/  @!P2 LOP3.LUT R17, R17, 0x80000000, R5, 0xf8, !PT ;  /* 0x800000001111a812 */ /* 0x000fc800078ef805 */
[----:B------:R-:W-:Y:S01]  /*23c0*/  @!P2 LOP3.LUT R17, R17, 0x100000, RZ, 0xfc, !PT ;  /* 0x001000001111a812 */ /* 0x000fe200078efcff */
[----:B------:R-:W-:-:S08]  /*23d0*/  DFMA R10, R10, R10, R10 ;  /* 0x0000000a0a0a722b */ /* 0x000fd0000000000a */
[----:B------:R-:W-:Y:S01]  /*23e0*/  DFMA R14, R14, R10, R14 ;  /* 0x0000000a0e0e722b */ /* 0x000fe2000000000e */
[----:B------:R-:W-:Y:S02]  /*23f0*/  SEL R11, R13, 0x63400000, !P1 ;  /* 0x634000000d0b7807 */ /* 0x000fe40004800000 */
[----:B------:R-:W-:Y:S02]  /*2400*/  MOV R10, R4 ;  /* 0x00000004000a7202 */ /* 0x000fe40000000f00 */
[----:B------:R-:W-:-:S03]  /*2410*/  LOP3.LUT R11, R11, 0x800fffff, R5, 0xf8, !PT ;  /* 0x800fffff0b0b7812 */ /* 0x000fc600078ef805 */
[----:B------:R-:W-:-:S03]  /*2420*/  DFMA R18, R14, -R8, 1 ;  /* 0x3ff000000e12742b */ /* 0x000fc60000000808 */
[----:B------:R-:W-:-:S05]  /*2430*/  @!P2 DFMA R10, R10, 2, -R16 ;  /* 0x400000000a0aa82b */ /* 0x000fca0000000810 */
[----:B------:R-:W-:-:S05]  /*2440*/  DFMA R18, R14, R18, R14 ;  /* 0x000000120e12722b */ /* 0x000fca000000000e */
[----:B------:R-:W-:-:S03]  /*2450*/  @!P2 LOP3.LUT R22, R11, 0x7ff00000, RZ, 0xc0, !PT ;  /* 0x7ff000000b16a812 */ /* 0x000fc600078ec0ff */
[----:B------:R-:W-:Y:S02]  /*2460*/  DMUL R14, R18, R10 ;  /* 0x0000000a120e7228 */ /* 0x000fe40000000000 */
[----:B------:R-:W-:-:S05]  /*2470*/  VIADD R16, R22, 0xffffffff ;  /* 0xffffffff16107836 */ /* 0x000fca0000000000 */
[----:B------:R-:W-:Y:S01]  /*2480*/  ISETP.GT.U32.AND P0, PT, R16, 0x7feffffe, PT ;  /* 0x7feffffe1000780c */ /* 0x000fe20003f04070 */
[----:B------:R-:W-:-:S03]  /*2490*/  DFMA R16, R14, -R8, R10 ;  /* 0x800000080e10722b */ /* 0x000fc6000000000a */
[----:B------:R-:W-:-:S05]  /*24a0*/  ISETP.GT.U32.OR P0, PT, R23, 0x7feffffe, P0 ;  /* 0x7feffffe1700780c */ /* 0x000fca0000704470 */
[----:B------:R-:W-:-:S08]  /*24b0*/  DFMA R14, R18, R16, R14 ;  /* 0x00000010120e722b */ /* 0x000fd0000000000e */
[----:B------:R-:W-:Y:S05]  /*24c0*/  @P0 BRA `(.L_x_30) ;  /* 0x00000000006c0947 */ /* 0x000fea0003800000 */
[----:B------:R-:W-:-:S04]  /*24d0*/  LOP3.LUT R5, R7, 0x7ff00000, RZ, 0xc0, !PT ;  /* 0x7ff0000007057812 */ /* 0x000fc800078ec0ff */
[CC--:B------:R-:W-:Y:S02]  /*24e0*/  VIADDMNMX R4, R20.reuse, -R5.reuse, 0xb9600000, !PT ;  /* 0xb960000014047446 */ /* 0x0c0fe40007800905 */
[----:B------:R-:W-:Y:S02]  /*24f0*/  ISETP.GE.U32.AND P0, PT, R20, R5, PT ;  /* 0x000000051400720c */ /* 0x000fe40003f06070 */
[----:B------:R-:W-:Y:S02]  /*2500*/  VIMNMX R4, PT, PT, R4, 0x46a00000, PT ;  /* 0x46a0000004047848 */ /* 0x000fe40003fe0100 */
[----:B------:R-:W-:-:S04]  /*2510*/  SEL R13, R13, 0x63400000, !P0 ;  /* 0x634000000d0d7807 */ /* 0x000fc80004000000 */
[----:B------:R-:W-:Y:S01]  /*2520*/  IADD3 R13, PT, PT, -R13, R4, RZ ;  /* 0x000000040d0d7210 */ /* 0x000fe20007ffe1ff */
[----:B------:R-:W-:-:S04]  /*2530*/  IMAD.MOV.U32 R4, RZ, RZ, RZ ;  /* 0x000000ffff047224 */ /* 0x000fc800078e00ff */
[----:B------:R-:W-:-:S06]  /*2540*/  VIADD R5, R13, 0x7fe00000 ;  /* 0x7fe000000d057836 */ /* 0x000fcc0000000000 */
[----:B------:R-:W-:-:S10]  /*2550*/  DMUL R16, R14, R4 ;  /* 0x000000040e107228 */ /* 0x000fd40000000000 */
[----:B------:R-:W-:-:S13]  /*2560*/  FSETP.GTU.AND P0, PT, |R17|, 1.469367938527859385e-39, PT ;  /* 0x001000001100780b */ /* 0x000fda0003f0c200 */
[----:B------:R-:W-:Y:S05]  /*2570*/  @P0 BRA `(.L_x_31) ;  /* 0x0000000000940947 */ /* 0x000fea0003800000 */
[----:B------:R-:W-:Y:S01]  /*2580*/  DFMA R8, R14, -R8, R10 ;  /* 0x800000080e08722b */ /* 0x000fe2000000000a */
[----:B------:R-:W-:-:S09]  /*2590*/  IMAD.MOV.U32 R4, RZ, RZ, RZ ;  /* 0x000000ffff047224 */ /* 0x000fd200078e00ff */
[C---:B------:R-:W-:Y:S02]  /*25a0*/  FSETP.NEU.AND P0, PT, R9.reuse, RZ, PT ;  /* 0x000000ff0900720b */ /* 0x040fe40003f0d000 */
[----:B------:R-:W-:-:S04]  /*25b0*/  LOP3.LUT R11, R9, 0x80000000, R7, 0x48, !PT ;  /* 0x80000000090b7812 */ /* 0x000fc800078e4807 */
[----:B------:R-:W-:-:S07]  /*25c0*/  LOP3.LUT R5, R11, R5, RZ, 0xfc, !PT ;  /* 0x000000050b057212 */ /* 0x000fce00078efcff */
[----:B------:R-:W-:Y:S05]  /*25d0*/  @!P0 BRA `(.L_x_31) ;  /* 0x00000000007c8947 */ /* 0x000fea0003800000 */
[----:B------:R-:W-:Y:S01]  /*25e0*/  IMAD.MOV R7, RZ, RZ, -R13 ;  /* 0x000000ffff077224 */ /* 0x000fe200078e0a0d */
[----:B------:R-:W-:Y:S01]  /*25f0*/  MOV R6, RZ ;  /* 0x000000ff00067202 */ /* 0x000fe20000000f00 */
[----:B------:R-:W-:-:S05]  /*2600*/  DMUL.RP R4, R14, R4 ;  /* 0x000000040e047228 */ /* 0x000fca0000008000 */
[----:B------:R-:W-:-:S05]  /*2610*/  DFMA R6, R16, -R6, R14 ;  /* 0x800000061006722b */ /* 0x000fca000000000e */
[----:B------:R-:W-:Y:S02]  /*2620*/  LOP3.LUT R11, R5, R11, RZ, 0x3c, !PT ;  /* 0x0000000b050b7212 */ /* 0x000fe400078e3cff */
[----:B------:R-:W-:-:S04]  /*2630*/  IADD3 R6, PT, PT, -R13, -0x43300000, RZ ;  /* 0xbcd000000d067810 */ /* 0x000fc80007ffe1ff */
[----:B------:R-:W-:-:S04]  /*2640*/  FSETP.NEU.AND P0, PT, |R7|, R6, PT ;  /* 0x000000060700720b */ /* 0x000fc80003f0d200 */
[----:B------:R-:W-:Y:S02]  /*2650*/  FSEL R16, R4, R16, !P0 ;  /* 0x0000001004107208 */ /* 0x000fe40004000000 */
[----:B------:R-:W-:Y:S01]  /*2660*/  FSEL R17, R11, R17, !P0 ;  /* 0x000000110b117208 */ /* 0x000fe20004000000 */
[----:B------:R-:W-:Y:S06]  /*2670*/  BRA `(.L_x_31) ;  /* 0x0000000000547947 */ /* 0x000fec0003800000 */
.L_x_30:
[----:B------:R-:W-:-:S14]  /*2680*/  DSETP.NAN.AND P0, PT, R4, R4, PT ;  /* 0x000000040400722a */ /* 0x000fdc0003f08000 */
[----:B------:R-:W-:Y:S05]  /*2690*/  @P0 BRA `(.L_x_32) ;  /* 0x0000000000440947 */ /* 0x000fea0003800000 */
[----:B------:R-:W-:-:S14]  /*26a0*/  DSETP.NAN.AND P0, PT, R6, R6, PT ;  /* 0x000000060600722a */ /* 0x000fdc0003f08000 */
[----:B------:R-:W-:Y:S05]  /*26b0*/  @P0 BRA `(.L_x_33) ;  /* 0x0000000000300947 */ /* 0x000fea0003800000 */
[----:B------:R-:W-:Y:S01]  /*26c0*/  ISETP.NE.AND P0, PT, R22, R21, PT ;  /* 0x000000151600720c */ /* 0x000fe20003f05270 */
[----:B------:R-:W-:Y:S02]  /*26d0*/  IMAD.MOV.U32 R16, RZ, RZ, 0x0 ;  /* 0x00000000ff107424 */ /* 0x000fe400078e00ff */
[----:B------:R-:W-:-:S10]  /*26e0*/  IMAD.MOV.U32 R17, RZ, RZ, -0x80000 ;  /* 0xfff80000ff117424 */ /* 0x000fd400078e00ff */
[----:B------:R-:W-:Y:S05]  /*26f0*/  @!P0 BRA `(.L_x_31) ;  /* 0x0000000000348947 */ /* 0x000fea0003800000 */
[----:B------:R-:W-:Y:S02]  /*2700*/  ISETP.NE.AND P0, PT, R22, 0x7ff00000, PT ;  /* 0x7ff000001600780c */ /* 0x000fe40003f05270 */
[----:B------:R-:W-:Y:S02]  /*2710*/  LOP3.LUT R17, R5, 0x80000000, R7, 0x48, !PT ;  /* 0x8000000005117812 */ /* 0x000fe400078e4807 */
[----:B------:R-:W-:-:S13]  /*2720*/  ISETP.EQ.OR P0, PT, R21, RZ, !P0 ;  /* 0x000000ff1500720c */ /* 0x000fda0004702670 */
[----:B------:R-:W-:Y:S01]  /*2730*/  @P0 LOP3.LUT R4, R17, 0x7ff00000, RZ, 0xfc, !PT ;  /* 0x7ff0000011040812 */ /* 0x000fe200078efcff */
[----:B------:R-:W-:Y:S02]  /*2740*/  @!P0 IMAD.MOV.U32 R16, RZ, RZ, RZ ;  /* 0x000000ffff108224 */ /* 0x000fe400078e00ff */
[----:B------:R-:W-:Y:S01]  /*2750*/  @P0 IMAD.MOV.U32 R16, RZ, RZ, RZ ;  /* 0x000000ffff100224 */ /* 0x000fe200078e00ff */
[----:B------:R-:W-:Y:S01]  /*2760*/  @P0 MOV R17, R4 ;  /* 0x0000000400110202 */ /* 0x000fe20000000f00 */
[----:B------:R-:W-:Y:S06]  /*2770*/  BRA `(.L_x_31) ;  /* 0x0000000000147947 */ /* 0x000fec0003800000 */
.L_x_33:
[----:B------:R-:W-:Y:S01]  /*2780*/  LOP3.LUT R17, R7, 0x80000, RZ, 0xfc, !PT ;  /* 0x0008000007117812 */ /* 0x000fe200078efcff */
[----:B------:R-:W-:Y:S01]  /*2790*/  IMAD.MOV.U32 R16, RZ, RZ, R6 ;  /* 0x000000ffff107224 */ /* 0x000fe200078e0006 */
[----:B------:R-:W-:Y:S06]  /*27a0*/  BRA `(.L_x_31) ;  /* 0x0000000000087947 */ /* 0x000fec0003800000 */
.L_x_32:
[----:B------:R-:W-:Y:S01]  /*27b0*/  LOP3.LUT R17, R5, 0x80000, RZ, 0xfc, !PT ;  /* 0x0008000005117812 */ /* 0x000fe200078efcff */
[----:B------:R-:W-:-:S07]  /*27c0*/  IMAD.MOV.U32 R16, RZ, RZ, R4 ;  /* 0x000000ffff107224 */ /* 0x000fce00078e0004 */
.L_x_31:
[----:B------:R-:W-:Y:S05]  /*27d0*/  BSYNC.RECONVERGENT B1 ;  /* 0x0000000000017941 */ /* 0x000fea0003800200 */
.L_x_29:
[----:B------:R-:W-:Y:S02]  /*27e0*/  HFMA2 R13, -RZ, RZ, 0, 0 ;  /* 0x00000000ff0d7431 */ /* 0x000fe400000001ff */
[----:B------:R-:W-:Y:S02]  /*27f0*/  IMAD.MOV.U32 R4, RZ, RZ, R16 ;  /* 0x000000ffff047224 */ /* 0x000fe400078e0010 */
[----:B------:R-:W-:Y:S01]  /*2800*/  IMAD.MOV.U32 R5, RZ, RZ, R17 ;  /* 0x000000ffff057224 */ /* 0x000fe200078e0011 */
[----:B------:R-:W-:Y:S06]  /*2810*/  RET.REL.NODEC R12 `(_Z12flock_kernalPfS_S_S_S_S_S_S_i) ;  /* 0xffffffd40cf87950 */ /* 0x000fec0003c3ffff */
        .weak           $__internal_1_$__cuda_sm20_sqrt_rn_f32_slowpath
        .type           $__internal_1_$__cuda_sm20_sqrt_rn_f32_slowpath,@function
        .size           $__internal_1_$__cuda_sm20_sqrt_rn_f32_slowpath,($__internal_2_$__cuda_sm3x_div_rn_noftz_f32_slowpath - $__internal_1_$__cuda_sm20_sqrt_rn_f32_slowpath)
$__internal_1_$__cuda_sm20_sqrt_rn_f32_slowpath:
[----:B------:R-:W-:-:S13]  /*2820*/  LOP3.LUT P0, RZ, R0, 0x7fffffff, RZ, 0xc0, !PT ;  /* 0x7fffffff00ff7812 */ /* 0x000fda000780c0ff */
[----:B------:R-:W-:Y:S01]  /*2830*/  @!P0 IMAD.MOV.U32 R3, RZ, RZ, R0 ;  /* 0x000000ffff038224 */ /* 0x000fe200078e0000 */
[----:B------:R-:W-:Y:S06]  /*2840*/  @!P0 BRA `(.L_x_34) ;  /* 0x0000000000408947 */ /* 0x000fec0003800000 */
[----:B------:R-:W-:-:S13]  /*2850*/  FSETP.GEU.FTZ.AND P0, PT, R0, RZ, PT ;  /* 0x000000ff0000720b */ /* 0x000fda0003f1e000 */
[----:B------:R-:W-:Y:S01]  /*2860*/  @!P0 IMAD.MOV.U32 R3, RZ, RZ, 0x7fffffff ;  /* 0x7fffffffff038424 */ /* 0x000fe200078e00ff */
[----:B------:R-:W-:Y:S06]  /*2870*/  @!P0 BRA `(.L_x_34) ;  /* 0x0000000000348947 */ /* 0x000fec0003800000 */
[----:B------:R-:W-:-:S13]  /*2880*/  FSETP.GTU.FTZ.AND P0, PT, |R0|, +INF , PT ;  /* 0x7f8000000000780b */ /* 0x000fda0003f1c200 */
[----:B------:R-:W-:Y:S01]  /*2890*/  @P0 FADD.FTZ R3, R0, 1 ;  /* 0x3f80000000030421 */ /* 0x000fe20000010000 */
[----:B------:R-:W-:Y:S06]  /*28a0*/  @P0 BRA `(.L_x_34) ;  /* 0x0000000000280947 */ /* 0x000fec0003800000 */
[----:B------:R-:W-:-:S13]  /*28b0*/  FSETP.NEU.FTZ.AND P0, PT, |R0|, +INF , PT ;  /* 0x7f8000000000780b */ /* 0x000fda0003f1d200 */
[----:B------:R-:W-:-:S04]  /*28c0*/  @P0 FFMA R4, R0, 1.84467440737095516160e+19, RZ ;  /* 0x5f80000000040823 */ /* 0x000fc800000000ff */
[----:B------:R-:W0:Y:S02]  /*28d0*/  @P0 MUFU.RSQ R3, R4 ;  /* 0x0000000400030308 */ /* 0x000e240000001400 */
[----:B0-----:R-:W-:Y:S01]  /*28e0*/  @P0 FMUL.FTZ R5, R4, R3 ;  /* 0x0000000304050220 */ /* 0x001fe20000410000 */
[----:B------:R-:W-:Y:S01]  /*28f0*/  @P0 FMUL.FTZ R7, R3, 0.5 ;  /* 0x3f00000003070820 */ /* 0x000fe20000410000 */
[----:B------:R-:W-:Y:S02]  /*2900*/  @!P0 IMAD.MOV.U32 R3, RZ, RZ, R0 ;  /* 0x000000ffff038224 */ /* 0x000fe400078e0000 */
[----:B------:R-:W-:-:S04]  /*2910*/  @P0 FADD.FTZ R6, -R5, -RZ ;  /* 0x800000ff05060221 */ /* 0x000fc80000010100 */
[----:B------:R-:W-:-:S04]  /*2920*/  @P0 FFMA R6, R5, R6, R4 ;  /* 0x0000000605060223 */ /* 0x000fc80000000004 */
[----:B------:R-:W-:-:S04]  /*2930*/  @P0 FFMA R6, R6, R7, R5 ;  /* 0x0000000706060223 */ /* 0x000fc80000000005 */
[----:B------:R-:W-:-:S07]  /*2940*/  @P0 FMUL.FTZ R3, R6, 2.3283064365386962891e-10 ;  /* 0x2f80000006030820 */ /* 0x000fce0000410000 */
.L_x_34:
[----:B------:R-:W-:Y:S01]  /*2950*/  IMAD.MOV.U32 R4, RZ, RZ, R8 ;  /* 0x000000ffff047224 */ /* 0x000fe200078e0008 */
[----:B------:R-:W-:-:S04]  /*2960*/  MOV R5, 0x0 ;  /* 0x0000000000057802 */ /* 0x000fc80000000f00 */
[----:B------:R-:W-:Y:S05]  /*2970*/  RET.REL.NODEC R4 `(_Z12flock_kernalPfS_S_S_S_S_S_S_i) ;  /* 0xffffffd404a07950 */ /* 0x000fea0003c3ffff */
        .weak           $__internal_2_$__cuda_sm3x_div_rn_noftz_f32_slowpath
        .type           $__internal_2_$__cuda_sm3x_div_rn_noftz_f32_slowpath,@function
        .size           $__internal_2_$__cuda_sm3x_div_rn_noftz_f32_slowpath,(.L_x_82 - $__internal_2_$__cuda_sm3x_div_rn_noftz_f32_slowpath)
$__internal_2_$__cuda_sm3x_div_rn_noftz_f32_slowpath:
[--C-:B------:R-:W-:Y:S01]  /*2980*/  SHF.R.U32.HI R5, RZ, 0x17, R3.reuse ;  /* 0x00000017ff057819 */ /* 0x100fe20000011603 */
[----:B------:R-:W-:Y:S01]  /*2990*/  BSSY.RECONVERGENT B1, `(.L_x_35) ;  /* 0x0000063000017945 */ /* 0x000fe20003800200 */
[----:B------:R-:W-:Y:S02]  /*29a0*/  SHF.R.U32.HI R4, RZ, 0x17, R0 ;  /* 0x00000017ff047819 */ /* 0x000fe40000011600 */
[----:B------:R-:W-:Y:S01]  /*29b0*/  LOP3.LUT R10, R5, 0xff, RZ, 0xc0, !PT ;  /* 0x000000ff050a7812 */ /* 0x000fe200078ec0ff */
[----:B------:R-:W-:Y:S01]  /*29c0*/  IMAD.MOV.U32 R5, RZ, RZ, R3 ;  /* 0x000000ffff057224 */ /* 0x000fe200078e0003 */
[----:B------:R-:W-:-:S03]  /*29d0*/  LOP3.LUT R8, R4, 0xff, RZ, 0xc0, !PT ;  /* 0x000000ff04087812 */ /* 0x000fc600078ec0ff */
[----:B------:R-:W-:Y:S02]  /*29e0*/  VIADD R7, R10, 0xffffffff ;  /* 0xffffffff0a077836 */ /* 0x000fe40000000000 */
[----:B------:R-:W-:-:S03]  /*29f0*/  VIADD R6, R8, 0xffffffff ;  /* 0xffffffff08067836 */ /* 0x000fc60000000000 */
[----:B------:R-:W-:-:S04]  /*2a00*/  ISETP.GT.U32.AND P0, PT, R7, 0xfd, PT ;  /* 0x000000fd0700780c */ /* 0x000fc80003f04070 */
[----:B------:R-:W-:-:S13]  /*2a10*/  ISETP.GT.U32.OR P0, PT, R6, 0xfd, P0 ;  /* 0x000000fd0600780c */ /* 0x000fda0000704470 */
[----:B------:R-:W-:Y:S01]  /*2a20*/  @!P0 IMAD.MOV.U32 R4, RZ, RZ, RZ ;  /* 0x000000ffff048224 */ /* 0x000fe200078e00ff */
[----:B------:R-:W-:Y:S06]  /*2a30*/  @!P0 BRA `(.L_x_36) ;  /* 0x00000000005c8947 */ /* 0x000fec0003800000 */
[----:B------:R-:W-:Y:S02]  /*2a40*/  FSETP.GTU.FTZ.AND P0, PT, |R0|, +INF , PT ;  /* 0x7f8000000000780b */ /* 0x000fe40003f1c200 */
[----:B------:R-:W-:-:S04]  /*2a50*/  FSETP.GTU.FTZ.AND P1, PT, |R3|, +INF , PT ;  /* 0x7f8000000300780b */ /* 0x000fc80003f3c200 */
[----:B------:R-:W-:-:S13]  /*2a60*/  PLOP3.LUT P0, PT, P0, P1, PT, 0xf8, 0x8f ;  /* 0x00000000008f781c */ /* 0x000fda0000703f70 */
[----:B------:R-:W-:Y:S05]  /*2a70*/  @P0 BRA `(.L_x_37) ;  /* 0x00000004004c0947 */ /* 0x000fea0003800000 */
[----:B------:R-:W-:-:S13]  /*2a80*/  LOP3.LUT P0, RZ, R5, 0x7fffffff, R0, 0xc8, !PT ;  /* 0x7fffffff05ff7812 */ /* 0x000fda000780c800 */
[----:B------:R-:W-:Y:S05]  /*2a90*/  @!P0 BRA `(.L_x_38) ;  /* 0x00000004003c8947 */ /* 0x000fea0003800000 */
[C---:B------:R-:W-:Y:S02]  /*2aa0*/  FSETP.NEU.FTZ.AND P0, PT, |R0|.reuse, +INF , PT ;  /* 0x7f8000000000780b */ /* 0x040fe40003f1d200 */
[----:B------:R-:W-:Y:S02]  /*2ab0*/  FSETP.NEU.FTZ.AND P2, PT, |R3|, +INF , PT ;  /* 0x7f8000000300780b */ /* 0x000fe40003f5d200 */
[----:B------:R-:W-:-:S11]  /*2ac0*/  FSETP.NEU.FTZ.AND P1, PT, |R0|, +INF , PT ;  /* 0x7f8000000000780b */ /* 0x000fd60003f3d200 */
[----:B------:R-:W-:Y:S05]  /*2ad0*/  @!P2 BRA !P0, `(.L_x_38) ;  /* 0x00000004002ca947 */ /* 0x000fea0004000000 */
[----:B------:R-:W-:-:S04]  /*2ae0*/  LOP3.LUT P0, RZ, R0, 0x7fffffff, RZ, 0xc0, !PT ;  /* 0x7fffffff00ff7812 */ /* 0x000fc8000780c0ff */
[----:B------:R-:W-:-:S13]  /*2af0*/  PLOP3.LUT P0, PT, P2, P0, PT, 0x2f, 0xf2 ;  /* 0x0000000000f2781c */ /* 0x000fda0001700577 */
[----:B------:R-:W-:Y:S05]  /*2b00*/  @P0 BRA `(.L_x_39) ;  /* 0x0000000400180947 */ /* 0x000fea0003800000 */
[----:B------:R-:W-:-:S04]  /*2b10*/  LOP3.LUT P0, RZ, R5, 0x7fffffff, RZ, 0xc0, !PT ;  /* 0x7fffffff05ff7812 */ /* 0x000fc8000780c0ff */
[----:B------:R-:W-:-:S13]  /*2b20*/  PLOP3.LUT P0, PT, P1, P0, PT, 0x2f, 0xf2 ;  /* 0x0000000000f2781c */ /* 0x000fda0000f00577 */
[----:B------:R-:W-:Y:S05]  /*2b30*/  @P0 BRA `(.L_x_40) ;  /* 0x0000000400000947 */ /* 0x000fea0003800000 */
[----:B------:R-:W-:Y:S02]  /*2b40*/  ISETP.GE.AND P0, PT, R6, RZ, PT ;  /* 0x000000ff0600720c */ /* 0x000fe40003f06270 */
[----:B------:R-:W-:-:S11]  /*2b50*/  ISETP.GE.AND P1, PT, R7, RZ, PT ;  /* 0x000000ff0700720c */ /* 0x000fd60003f26270 */
[----:B------:R-:W-:Y:S01]  /*2b60*/  @P0 MOV R4, RZ ;  /* 0x000000ff00040202 */ /* 0x000fe20000000f00 */
[----:B------:R-:W-:Y:S02]  /*2b70*/  @!P0 IMAD.MOV.U32 R4, RZ, RZ, -0x40 ;  /* 0xffffffc0ff048424 */ /* 0x000fe400078e00ff */
[----:B------:R-:W-:Y:S01]  /*2b80*/  @!P0 FFMA R0, R0, 1.84467440737095516160e+19, RZ ;  /* 0x5f80000000008823 */ /* 0x000fe200000000ff */
[----:B------:R-:W-:Y:S01]  /*2b90*/  @!P1 FFMA R5, R3, 1.84467440737095516160e+19, RZ ;  /* 0x5f80000003059823 */ /* 0x000fe200000000ff */
[----:B------:R-:W-:-:S07]  /*2ba0*/  @!P1 VIADD R4, R4, 0x40 ;  /* 0x0000004004049836 */ /* 0x000fce0000000000 */
.L_x_36:
[----:B------:R-:W-:Y:S01]  /*2bb0*/  LEA R6, R10, 0xc0800000, 0x17 ;  /* 0xc08000000a067811 */ /* 0x000fe200078eb8ff */
[----:B------:R-:W-:Y:S04]  /*2bc0*/  BSSY.RECONVERGENT B2, `(.L_x_41) ;  /* 0x0000036000027945 */ /* 0x000fe80003800200 */
[----:B------:R-:W-:Y:S02]  /*2bd0*/  IMAD.IADD R6, R5, 0x1, -R6 ;  /* 0x0000000105067824 */ /* 0x000fe400078e0a06 */
[----:B------:R-:W-:Y:S02]  /*2be0*/  VIADD R5, R8, 0xffffff81 ;  /* 0xffffff8108057836 */ /* 0x000fe40000000000 */
[----:B------:R-:W0:Y:S01]  /*2bf0*/  MUFU.RCP R7, R6 ;  /* 0x0000000600077308 */ /* 0x000e220000001000 */
[----:B------:R-:W-:Y:S01]  /*2c00*/  FADD.FTZ R9, -R6, -RZ ;  /* 0x800000ff06097221 */ /* 0x000fe20000010100 */
[----:B------:R-:W-:-:S03]  /*2c10*/  IMAD R0, R5, -0x800000, R0 ;  /* 0xff80000005007824 */ /* 0x000fc600078e0200 */
[----:B0-----:R-:W-:-:S04]  /*2c20*/  FFMA R8, R7, R9, 1 ;  /* 0x3f80000007087423 */ /* 0x001fc80000000009 */
[----:B------:R-:W-:-:S04]  /*2c30*/  FFMA R12, R7, R8, R7 ;  /* 0x00000008070c7223 */ /* 0x000fc80000000007 */
[----:B------:R-:W-:-:S04]  /*2c40*/  FFMA R7, R0, R12, RZ ;  /* 0x0000000c00077223 */ /* 0x000fc800000000ff */
[----:B------:R-:W-:-:S04]  /*2c50*/  FFMA R8, R9, R7, R0 ;  /* 0x0000000709087223 */ /* 0x000fc80000000000 */
[----:B------:R-:W-:Y:S01]  /*2c60*/  FFMA R11, R12, R8, R7 ;  /* 0x000000080c0b7223 */ /* 0x000fe20000000007 */
[----:B------:R-:W-:-:S03]  /*2c70*/  IADD3 R7, PT, PT, R5, 0x7f, -R10 ;  /* 0x0000007f05077810 */ /* 0x000fc60007ffe80a */
[----:B------:R-:W-:Y:S01]  /*2c80*/  FFMA R8, R9, R11, R0 ;  /* 0x0000000b09087223 */ /* 0x000fe20000000000 */
[----:B------:R-:W-:-:S03]  /*2c90*/  IADD3 R7, PT, PT, R7, R4, RZ ;  /* 0x0000000407077210 */ /* 0x000fc60007ffe0ff */
[----:B------:R-:W-:-:S05]  /*2ca0*/  FFMA R0, R12, R8, R11 ;  /* 0x000000080c007223 */ /* 0x000fca000000000b */
[----:B------:R-:W-:-:S04]  /*2cb0*/  SHF.R.U32.HI R5, RZ, 0x17, R0 ;  /* 0x00000017ff057819 */ /* 0x000fc80000011600 */
[----:B------:R-:W-:-:S05]  /*2cc0*/  LOP3.LUT R5, R5, 0xff, RZ, 0xc0, !PT ;  /* 0x000000ff05057812 */ /* 0x000fca00078ec0ff */
[----:B------:R-:W-:-:S04]  /*2cd0*/  IMAD.IADD R9, R5, 0x1, R7 ;  /* 0x0000000105097824 */ /* 0x000fc800078e0207 */
[----:B------:R-:W-:-:S05]  /*2ce0*/  VIADD R4, R9, 0xffffffff ;  /* 0xffffffff09047836 */ /* 0x000fca0000000000 */
[----:B------:R-:W-:-:S13]  /*2cf0*/  ISETP.GE.U32.AND P0, PT, R4, 0xfe, PT ;  /* 0x000000fe0400780c */ /* 0x000fda0003f06070 */
[----:B------:R-:W-:Y:S05]  /*2d00*/  @!P0 BRA `(.L_x_42) ;  /* 0x0000000000808947 */ /* 0x000fea0003800000 */
[----:B------:R-:W-:-:S13]  /*2d10*/  ISETP.GT.AND P0, PT, R9, 0xfe, PT ;  /* 0x000000fe0900780c */ /* 0x000fda0003f04270 */
[----:B------:R-:W-:Y:S05]  /*2d20*/  @P0 BRA `(.L_x_43) ;  /* 0x00000000006c0947 */ /* 0x000fea0003800000 */
[----:B------:R-:W-:-:S13]  /*2d30*/  ISETP.GE.AND P0, PT, R9, 0x1, PT ;  /* 0x000000010900780c */ /* 0x000fda0003f06270 */
[----:B------:R-:W-:Y:S05]  /*2d40*/  @P0 BRA `(.L_x_44) ;  /* 0x0000000000740947 */ /* 0x000fea0003800000 */
[----:B------:R-:W-:Y:S02]  /*2d50*/  ISETP.GE.AND P0, PT, R9, -0x18, PT ;  /* 0xffffffe80900780c */ /* 0x000fe40003f06270 */
[----:B------:R-:W-:-:S11]  /*2d60*/  LOP3.LUT R0, R0, 0x80000000, RZ, 0xc0, !PT ;  /* 0x8000000000007812 */ /* 0x000fd600078ec0ff */
[----:B------:R-:W-:Y:S05]  /*2d70*/  @!P0 BRA `(.L_x_44) ;  /* 0x0000000000688947 */ /* 0x000fea0003800000 */
[CCC-:B------:R-:W-:Y:S01]  /*2d80*/  FFMA.RZ R4, R12.reuse, R8.reuse, R11.reuse ;  /* 0x000000080c047223 */ /* 0x1c0fe2000000c00b */
[C---:B------:R-:W-:Y:S02]  /*2d90*/  VIADD R7, R9.reuse, 0x20 ;  /* 0x0000002009077836 */ /* 0x040fe40000000000 */
[-CC-:B------:R-:W-:Y:S01]  /*2da0*/  FFMA.RM R5, R12, R8.reuse, R11.reuse ;  /* 0x000000080c057223 */ /* 0x180fe2000000400b */
[C---:B------:R-:W-:Y:S02]  /*2db0*/  ISETP.NE.AND P2, PT, R9.reuse, RZ, PT ;  /* 0x000000ff0900720c */ /* 0x040fe40003f45270 */
[----:B------:R-:W-:Y:S01]  /*2dc0*/  LOP3.LUT R6, R4, 0x7fffff, RZ, 0xc0, !PT ;  /* 0x007fffff04067812 */ /* 0x000fe200078ec0ff */
[----:B------:R-:W-:Y:S01]  /*2dd0*/  FFMA.RP R4, R12, R8, R11 ;  /* 0x000000080c047223 */ /* 0x000fe2000000800b */
[----:B------:R-:W-:Y:S01]  /*2de0*/  IMAD.MOV R8, RZ, RZ, -R9 ;  /* 0x000000ffff087224 */ /* 0x000fe200078e0a09 */
[----:B------:R-:W-:Y:S02]  /*2df0*/  ISETP.NE.AND P1, PT, R9, RZ, PT ;  /* 0x000000ff0900720c */ /* 0x000fe40003f25270 */
[----:B------:R-:W-:-:S02]  /*2e00*/  LOP3.LUT R6, R6, 0x800000, RZ, 0xfc, !PT ;  /* 0x0080000006067812 */ /* 0x000fc400078efcff */
[----:B------:R-:W-:Y:S02]  /*2e10*/  FSETP.NEU.FTZ.AND P0, PT, R4, R5, PT ;  /* 0x000000050400720b */ /* 0x000fe40003f1d000 */
[----:B------:R-:W-:Y:S02]  /*2e20*/  SHF.L.U32 R7, R6, R7, RZ ;  /* 0x0000000706077219 */ /* 0x000fe400000006ff */
[----:B------:R-:W-:Y:S02]  /*2e30*/  SEL R5, R8, RZ, P2 ;  /* 0x000000ff08057207 */ /* 0x000fe40001000000 */
[----:B------:R-:W-:Y:S02]  /*2e40*/  ISETP.NE.AND P1, PT, R7, RZ, P1 ;  /* 0x000000ff0700720c */ /* 0x000fe40000f25270 */
[----:B------:R-:W-:Y:S02]  /*2e50*/  SHF.R.U32.HI R5, RZ, R5, R6 ;  /* 0x00000005ff057219 */ /* 0x000fe40000011606 */
[----:B------:R-:W-:-:S02]  /*2e60*/  PLOP3.LUT P0, PT, P0, P1, PT, 0xf8, 0x8f ;  /* 0x00000000008f781c */ /* 0x000fc40000703f70 */
[----:B------:R-:W-:Y:S02]  /*2e70*/  SHF.R.U32.HI R7, RZ, 0x1, R5 ;  /* 0x00000001ff077819 */ /* 0x000fe40000011605 */
[----:B------:R-:W-:-:S04]  /*2e80*/  SEL R4, RZ, 0x1, !P0 ;  /* 0x00000001ff047807 */ /* 0x000fc80004000000 */
[----:B------:R-:W-:-:S04]  /*2e90*/  LOP3.LUT R4, R4, 0x1, R7, 0xf8, !PT ;  /* 0x0000000104047812 */ /* 0x000fc800078ef807 */
[----:B------:R-:W-:-:S04]  /*2ea0*/  LOP3.LUT R4, R4, R5, RZ, 0xc0, !PT ;  /* 0x0000000504047212 */ /* 0x000fc800078ec0ff */
[----:B------:R-:W-:-:S04]  /*2eb0*/  IADD3 R7, PT, PT, R7, R4, RZ ;  /* 0x0000000407077210 */ /* 0x000fc80007ffe0ff */
[----:B------:R-:W-:Y:S01]  /*2ec0*/  LOP3.LUT R0, R7, R0, RZ, 0xfc, !PT ;  /* 0x0000000007007212 */ /* 0x000fe200078efcff */
[----:B------:R-:W-:Y:S06]  /*2ed0*/  BRA `(.L_x_44) ;  /* 0x0000000000107947 */ /* 0x000fec0003800000 */
.L_x_43:
[----:B------:R-:W-:-:S04]  /*2ee0*/  LOP3.LUT R0, R0, 0x80000000, RZ, 0xc0, !PT ;  /* 0x8000000000007812 */ /* 0x000fc800078ec0ff */
[----:B------:R-:W-:Y:S01]  /*2ef0*/  LOP3.LUT R0, R0, 0x7f800000, RZ, 0xfc, !PT ;  /* 0x7f80000000007812 */ /* 0x000fe200078efcff */
[----:B------:R-:W-:Y:S06]  /*2f00*/  BRA `(.L_x_44) ;  /* 0x0000000000047947 */ /* 0x000fec0003800000 */
.L_x_42:
[----:B------:R-:W-:-:S07]  /*2f10*/  IMAD R0, R7, 0x800000, R0 ;  /* 0x0080000007007824 */ /* 0x000fce00078e0200 */
.L_x_44:
[----:B------:R-:W-:Y:S05]  /*2f20*/  BSYNC.RECONVERGENT B2 ;  /* 0x0000000000027941 */ /* 0x000fea0003800200 */
.L_x_41:
[----:B------:R-:W-:Y:S05]  /*2f30*/  BRA `(.L_x_45) ;  /* 0x0000000000207947 */ /* 0x000fea0003800000 */
.L_x_40:
[----:B------:R-:W-:-:S04]  /*2f40*/  LOP3.LUT R0, R5, 0x80000000, R0, 0x48, !PT ;  /* 0x8000000005007812 */ /* 0x000fc800078e4800 */
[----:B------:R-:W-:Y:S01]  /*2f50*/  LOP3.LUT R0, R0, 0x7f800000, RZ, 0xfc, !PT ;  /* 0x7f80000000007812 */ /* 0x000fe200078efcff */
[----:B------:R-:W-:Y:S06]  /*2f60*/  BRA `(.L_x_45) ;  /* 0x0000000000147947 */ /* 0x000fec0003800000 */
.L_x_39:
[----:B------:R-:W-:Y:S01]  /*2f70*/  LOP3.LUT R0, R5, 0x80000000, R0, 0x48, !PT ;  /* 0x8000000005007812 */ /* 0x000fe200078e4800 */
[----:B------:R-:W-:Y:S06]  /*2f80*/  BRA `(.L_x_45) ;  /* 0x00000000000c7947 */ /* 0x000fec0003800000 */
.L_x_38:
[----:B------:R-:W0:Y:S01]  /*2f90*/  MUFU.RSQ R0, -QNAN ;  /* 0xffc0000000007908 */ /* 0x000e220000001400 */
[----:B------:R-:W-:Y:S05]  /*2fa0*/  BRA `(.L_x_45) ;  /* 0x0000000000047947 */ /* 0x000fea0003800000 */
.L_x_37:
[----:B------:R-:W-:-:S07]  /*2fb0*/  FADD.FTZ R0, R0, R3 ;  /* 0x0000000300007221 */ /* 0x000fce0000010000 */
.L_x_45:
[----:B------:R-:W-:Y:S05]  /*2fc0*/  BSYNC.RECONVERGENT B1 ;  /* 0x0000000000017941 */ /* 0x000fea0003800200 */
.L_x_35:
[----:B------:R-:W-:Y:S02]  /*2fd0*/  IMAD.MOV.U32 R4, RZ, RZ, R2 ;  /* 0x000000ffff047224 */ /* 0x000fe400078e0002 */
[----:B------:R-:W-:-:S04]  /*2fe0*/  IMAD.MOV.U32 R5, RZ, RZ, 0x0 ;  /* 0x00000000ff057424 */ /* 0x000fc800078e00ff */
[----:B0-----:R-:W-:Y:S05]  /*2ff0*/  RET.REL.NODEC R4 `(_Z12flock_kernalPfS_S_S_S_S_S_S_i) ;  /* 0xffffffd004007950 */ /* 0x001fea0003c3ffff */
.L_x_46:
        /* <DEDUP_REMOVED lines=16> */
.L_x_82:


//--------------------- .text._Z15limitVel_kernalfPfS_S_S_i --------------------------
	.section	.text._Z15limitVel_kernalfPfS_S_S_i,"ax",@progbits
	.align	128
        .global         _Z15limitVel_kernalfPfS_S_S_i
        .type           _Z15limitVel_kernalfPfS_S_S_i,@function
        .size           _Z15limitVel_kernalfPfS_S_S_i,(.L_x_84 - _Z15limitVel_kernalfPfS_S_S_i)
        .other          _Z15limitVel_kernalfPfS_S_S_i,@"STO_CUDA_ENTRY STV_DEFAULT"
_Z15limitVel_kernalfPfS_S_S_i:
.text._Z15limitVel_kernalfPfS_S_S_i:
        /* <DEDUP_REMOVED lines=8> */
[----:B---3--:R-:W-:-:S05]  /*0080*/  IADD3 R23, P1, PT, R1, UR4, RZ ;  /* 0x0000000401177c10 */ /* 0x008fca000ff3e0ff */
[----:B--2---:R-:W-:Y:S02]  /*0090*/  IMAD.X R24, RZ, RZ, UR5, P1 ;  /* 0x00000005ff187e24 */ /* 0x004fe400088e06ff */
[----:B-1----:R-:W-:-:S05]  /*00a0*/  IMAD R22, R22, UR6, R3 ;  /* 0x0000000616167c24 */ /* 0x002fca000f8e0203 */
[----:B0-----:R-:W-:-:S13]  /*00b0*/  ISETP.GE.U32.AND P0, PT, R22, UR7, PT ;  /* 0x0000000716007c0c */ /* 0x001fda000bf06070 */
[----:B------:R-:W-:Y:S05]  /*00c0*/  @P0 EXIT ;  /* 0x000000000000094d */ /* 0x000fea0003800000 */
[----:B------:R-:W0:Y:S01]  /*00d0*/  LDC.64 R18, c[0x0][0x398] ;  /* 0x0000e600ff127b82 */ /* 0x000e220000000a00 */
[----:B------:R-:W1:Y:S07]  /*00e0*/  LDCU.64 UR36, c[0x0][0x358] ;  /* 0x00006b00ff2477ac */ /* 0x000e6e0008000a00 */
[----:B------:R-:W2:Y:S01]  /*00f0*/  LDC.64 R16, c[0x0][0x3a0] ;  /* 0x0000e800ff107b82 */ /* 0x000ea20000000a00 */
[----:B------:R-:W-:Y:S01]  /*0100*/  MOV R10, 0x1f8 ;  /* 0x000001f8000a7802 */ /* 0x000fe20000000f00 */
[----:B------:R-:W3:Y:S01]  /*0110*/  LDCU.64 UR4, c[0x4][0x1d8] ;  /* 0x01003b00ff0477ac */ /* 0x000ee20008000a00 */
[----:B0-----:R-:W-:-:S05]  /*0120*/  IMAD.WIDE.U32 R18, R22, 0x4, R18 ;  /* 0x0000000416127825 */ /* 0x001fca00078e0012 */
[----:B-1----:R-:W4:Y:S01]  /*0130*/  LDG.E R0, desc[UR36][R18.64] ;  /* 0x0000002412007981 */ /* 0x002f22000c1e1900 */
[----:B--2---:R-:W-:-:S05]  /*0140*/  IMAD.WIDE.U32 R16, R22, 0x4, R16 ;  /* 0x0000000416107825 */ /* 0x004fca00078e0010 */
[----:B------:R-:W2:Y:S01]  /*0150*/  LDG.E R8, desc[UR36][R16.64] ;  /* 0x0000002410087981 */ /* 0x000ea2000c1e1900 */
[----:B------:R-:W0:Y:S03]  /*0160*/  LDC.64 R10, c[0x4][R10] ;  /* 0x010000000a0a7b82 */ /* 0x000e260000000a00 */
[----:B------:R1:W-:Y:S01]  /*0170*/  STL [R1+0x10], R22 ;  /* 0x0000101601007387 */ /* 0x0003e20000100800 */
[----:B---3--:R-:W-:Y:S01]  /*0180*/  IMAD.U32 R4, RZ, RZ, UR4 ;  /* 0x00000004ff047e24 */ /* 0x008fe2000f8e00ff */
[----:B------:R-:W-:Y:S01]  /*0190*/  MOV R5, UR5 ;  /* 0x0000000500057c02 */ /* 0x000fe20008000f00 */
[----:B------:R-:W-:Y:S02]  /*01a0*/  IMAD.MOV.U32 R6, RZ, RZ, R23 ;  /* 0x000000ffff067224 */ /* 0x000fe400078e0017 */
[----:B------:R-:W-:Y:S01]  /*01b0*/  IMAD.MOV.U32 R7, RZ, RZ, R24 ;  /* 0x000000ffff077224 */ /* 0x000fe200078e0018 */
[----:B----4-:R-:W3:Y:S08]  /*01c0*/  F2F.F64.F32 R2, R0 ;  /* 0x0000000000027310 */ /* 0x010ef00000201800 */
[----:B--2---:R-:W2:Y:S01]  /*01d0*/  F2F.F64.F32 R8, R8 ;  /* 0x0000000800087310 */ /* 0x004ea20000201800 */
[----:B---3--:R1:W-:Y:S04]  /*01e0*/  STL.64 [R1], R2 ;  /* 0x0000000201007387 */ /* 0x0083e80000100a00 */
[----:B0-2---:R1:W-:Y:S02]  /*01f0*/  STL.64 [R1+0x8], R8 ;  /* 0x0000080801007387 */ /* 0x0053e40000100a00 */
[----:B------:R-:W-:-:S07]  /*0200*/  LEPC R20, `(.L_x_47) ;  /* 0x000000001014794e */ /* 0x000fce0000000000 */
[----:B-1----:R-:W-:Y:S05]  /*0210*/  CALL.ABS.NOINC R10 ;  /* 0x000000000a007343 */ /* 0x002fea0003c00000 */
.L_x_47:
[----:B------:R-:W2:Y:S04]  /*0220*/  LDG.E R2, desc[UR36][R16.64] ;  /* 0x0000002410027981 */ /* 0x000ea8000c1e1900 */
[----:B------:R-:W3:Y:S01]  /*0230*/  LDG.E R0, desc[UR36][R18.64] ;  /* 0x0000002412007981 */ /* 0x000ee2000c1e1900 */
[----:B------:R-:W-:Y:S01]  /*0240*/  BSSY.RECONVERGENT B0, `(.L_x_48) ;  /* 0x000000e000007945 */ /* 0x000fe20003800200 */
[----:B--2---:R-:W-:-:S04]  /*0250*/  FMUL R3, R2, R2 ;  /* 0x0000000202037220 */ /* 0x004fc80000400000 */
[----:B---3--:R-:W-:-:S04]  /*0260*/  FFMA R0, R0, R0, R3 ;  /* 0x0000000000007223 */ /* 0x008fc80000000003 */
[----:B------:R-:W-:Y:S01]  /*0270*/  VIADD R2, R0, 0xf3000000 ;  /* 0xf300000000027836 */ /* 0x000fe20000000000 */
[----:B------:R0:W1:Y:S04]  /*0280*/  MUFU.RSQ R3, R0 ;  /* 0x0000000000037308 */ /* 0x0000680000001400 */
[----:B------:R-:W-:-:S13]  /*0290*/  ISETP.GT.U32.AND P0, PT, R2, 0x727fffff, PT ;  /* 0x727fffff0200780c */ /* 0x000fda0003f04070 */
[----:B01----:R-:W-:Y:S05]  /*02a0*/  @!P0 BRA `(.L_x_49) ;  /* 0x00000000000c8947 */ /* 0x003fea0003800000 */
[----:B------:R-:W-:-:S07]  /*02b0*/  MOV R7, 0x2d0 ;  /* 0x000002d000077802 */ /* 0x000fce0000000f00 */
[----:B------:R-:W-:Y:S05]  /*02c0*/  CALL.REL.NOINC `($__internal_3_$__cuda_sm20_sqrt_rn_f32_slowpath) ;  /* 0x0000000400547944 */ /* 0x000fea0003c00000 */
[----:B------:R-:W-:Y:S05]  /*02d0*/  BRA `(.L_x_50) ;  /* 0x0000000000107947 */ /* 0x000fea0003800000 */
.L_x_49:
[----:B------:R-:W-:Y:S01]  /*02e0*/  FMUL.FTZ R5, R0, R3 ;  /* 0x0000000300057220 */ /* 0x000fe20000410000 */
[----:B------:R-:W-:-:S03]  /*02f0*/  FMUL.FTZ R3, R3, 0.5 ;  /* 0x3f00000003037820 */ /* 0x000fc60000410000 */
[----:B------:R-:W-:-:S04]  /*0300*/  FFMA R0, -R5, R5, R0 ;  /* 0x0000000505007223 */ /* 0x000fc80000000100 */
[----:B------:R-:W-:-:S07]  /*0310*/  FFMA R26, R0, R3, R5 ;  /* 0x00000003001a7223 */ /* 0x000fce0000000005 */
.L_x_50:
[----:B------:R-:W-:Y:S05]  /*0320*/  BSYNC.RECONVERGENT B0 ;  /* 0x0000000000007941 */ /* 0x000fea0003800200 */
.L_x_48:
[----:B------:R-:W0:Y:S01]  /*0330*/  F2F.F64.F32 R8, R26 ;  /* 0x0000001a00087310 */ /* 0x000e220000201800 */
[----:B------:R-:W-:Y:S01]  /*0340*/  MOV R25, 0x1f8 ;  /* 0x000001f800197802 */ /* 0x000fe20000000f00 */
[----:B------:R1:W-:Y:S01]  /*0350*/  STL [R1+0x8], R22 ;  /* 0x0000081601007387 */ /* 0x0003e20000100800 */
[----:B------:R-:W2:Y:S01]  /*0360*/  LDCU.64 UR4, c[0x4][0x1e0] ;  /* 0x01003c00ff0477ac */ /* 0x000ea20008000a00 */
[----:B------:R-:W-:Y:S01]  /*0370*/  IMAD.MOV.U32 R6, RZ, RZ, R23 ;  /* 0x000000ffff067224 */ /* 0x000fe200078e0017 */
[----:B------:R1:W3:Y:S01]  /*0380*/  LDC.64 R2, c[0x4][R25] ;  /* 0x0100000019027b82 */ /* 0x0002e20000000a00 */
[----:B------:R-:W-:Y:S01]  /*0390*/  IMAD.MOV.U32 R7, RZ, RZ, R24 ;  /* 0x000000ffff077224 */ /* 0x000fe200078e0018 */
[----:B0-----:R1:W-:Y:S01]  /*03a0*/  STL.64 [R1], R8 ;  /* 0x0000000801007387 */ /* 0x0013e20000100a00 */
[----:B--2---:R-:W-:Y:S01]  /*03b0*/  MOV R4, UR4 ;  /* 0x0000000400047c02 */ /* 0x004fe20008000f00 */
[----:B------:R-:W-:-:S07]  /*03c0*/  IMAD.U32 R5, RZ, RZ, UR5 ;  /* 0x00000005ff057e24 */ /* 0x000fce000f8e00ff */
[----:B------:R-:W-:-:S07]  /*03d0*/  LEPC R20, `(.L_x_51) ;  /* 0x000000001014794e */ /* 0x000fce0000000000 */
[----:B-1-3--:R-:W-:Y:S05]  /*03e0*/  CALL.ABS.NOINC R2 ;  /* 0x0000000002007343 */ /* 0x00afea0003c00000 */
.L_x_51:
[----:B------:R-:W0:Y:S02]  /*03f0*/  LDCU UR4, c[0x0][0x380] ;  /* 0x00007000ff0477ac */ /* 0x000e240008000800 */
[----:B0-----:R-:W-:-:S13]  /*0400*/  FSETP.GT.AND P0, PT, R26, UR4, PT ;  /* 0x000000041a007c0b */ /* 0x001fda000bf04000 */
[----:B------:R-:W-:Y:S05]  /*0410*/  @!P0 EXIT ;  /* 0x000000000000894d */ /* 0x000fea0003800000 */
[----:B------:R-:W2:Y:S04]  /*0420*/  LDG.E R0, desc[UR36][R18.64] ;  /* 0x0000002412007981 */ /* 0x000ea8000c1e1900 */
[----:B------:R-:W3:Y:S01]  /*0430*/  LDG.E R8, desc[UR36][R16.64] ;  /* 0x0000002410087981 */ /* 0x000ee2000c1e1900 */
[----:B------:R0:W1:Y:S01]  /*0440*/  LDC.64 R10, c[0x4][R25] ;  /* 0x01000000190a7b82 */ /* 0x0000620000000a00 */
[----:B------:R-:W4:Y:S01]  /*0450*/  LDCU.64 UR4, c[0x4][0x1e8] ;  /* 0x01003d00ff0477ac */ /* 0x000f220008000a00 */
[----:B------:R-:W-:Y:S01]  /*0460*/  IMAD.MOV.U32 R6, RZ, RZ, R23 ;  /* 0x000000ffff067224 */ /* 0x000fe200078e0017 */
[----:B------:R0:W-:Y:S01]  /*0470*/  STL [R1+0x10], R22 ;  /* 0x0000101601007387 */ /* 0x0001e20000100800 */
[----:B------:R-:W-:Y:S01]  /*0480*/  IMAD.MOV.U32 R7, RZ, RZ, R24 ;  /* 0x000000ffff077224 */ /* 0x000fe200078e0018 */
[----:B----4-:R-:W-:Y:S01]  /*0490*/  MOV R4, UR4 ;  /* 0x0000000400047c02 */ /* 0x010fe20008000f00 */
[----:B------:R-:W-:Y:S01]  /*04a0*/  IMAD.U32 R5, RZ, RZ, UR5 ;  /* 0x00000005ff057e24 */ /* 0x000fe2000f8e00ff */
[----:B--2---:R-:W2:Y:S08]  /*04b0*/  F2F.F64.F32 R2, R0 ;  /* 0x0000000000027310 */ /* 0x004eb00000201800 */
[----:B---3--:R-:W3:Y:S01]  /*04c0*/  F2F.F64.F32 R8, R8 ;  /* 0x0000000800087310 */ /* 0x008ee20000201800 */
[----:B--2---:R0:W-:Y:S04]  /*04d0*/  STL.64 [R1], R2 ;  /* 0x0000000201007387 */ /* 0x0041e80000100a00 */
[----:B-1-3--:R0:W-:Y:S02]  /*04e0*/  STL.64 [R1+0x8], R8 ;  /* 0x0000080801007387 */ /* 0x00a1e40000100a00 */
[----:B------:R-:W-:-:S07]  /*04f0*/  LEPC R20, `(.L_x_52) ;  /* 0x000000001014794e */ /* 0x000fce0000000000 */
[----:B0-----:R-:W-:Y:S05]  /*0500*/  CALL.ABS.NOINC R10 ;  /* 0x000000000a007343 */ /* 0x001fea0003c00000 */
.L_x_52:
[----:B------:R-:W2:Y:S01]  /*0510*/  LDG.E R3, desc[UR36][R18.64] ;  /* 0x0000002412037981 */ /* 0x000ea2000c1e1900 */
[----:B------:R-:W0:Y:S01]  /*0520*/  MUFU.RCP R5, R26 ;  /* 0x0000001a00057308 */ /* 0x000e220000001000 */
[----:B------:R-:W-:Y:S01]  /*0530*/  BSSY.RECONVERGENT B0, `(.L_x_53) ;  /* 0x000000a000007945 */ /* 0x000fe20003800200 */
[----:B0-----:R-:W-:-:S04]  /*0540*/  FFMA R0, R5, -R26, 1 ;  /* 0x3f80000005007423 */ /* 0x001fc8000000081a */
[----:B------:R-:W-:Y:S02]  /*0550*/  FFMA R0, R5, R0, R5 ;  /* 0x0000000005007223 */ /* 0x000fe40000000005 */
[----:B--2---:R-:W0:Y:S02]  /*0560*/  FCHK P0, R3, R26 ;  /* 0x0000001a03007302 */ /* 0x004e240000000000 */
[----:B------:R-:W-:-:S04]  /*0570*/  FFMA R5, R3, R0, RZ ;  /* 0x0000000003057223 */ /* 0x000fc800000000ff */
[----:B------:R-:W-:-:S04]  /*0580*/  FFMA R2, R5, -R26, R3 ;  /* 0x8000001a05027223 */ /* 0x000fc80000000003 */
[----:B------:R-:W-:Y:S01]  /*0590*/  FFMA R0, R0, R2, R5 ;  /* 0x0000000200007223 */ /* 0x000fe20000000005 */
[----:B0-----:R-:W-:Y:S06]  /*05a0*/  @!P0 BRA `(.L_x_54) ;  /* 0x0000000000088947 */ /* 0x001fec0003800000 */
[----:B------:R-:W-:-:S07]  /*05b0*/  MOV R2, 0x5d0 ;  /* 0x000005d000027802 */ /* 0x000fce0000000f00 */
[----:B------:R-:W-:Y:S05]  /*05c0*/  CALL.REL.NOINC `($__internal_4_$__cuda_sm3x_div_rn_noftz_f32_slowpath) ;  /* 0x0000000000f07944 */ /* 0x000fea0003c00000 */
.L_x_54:
[----:B------:R-:W-:Y:S05]  /*05d0*/  BSYNC.RECONVERGENT B0 ;  /* 0x0000000000007941 */ /* 0x000fea0003800200 */
.L_x_53:
[----:B------:R-:W0:Y:S02]  /*05e0*/  LDCU UR4, c[0x0][0x380] ;  /* 0x00007000ff0477ac */ /* 0x000e240008000800 */
[----:B0-----:R-:W-:-:S05]  /*05f0*/  FMUL R3, R0, UR4 ;  /* 0x0000000400037c20 */ /* 0x001fca0008400000 */
[----:B------:R0:W-:Y:S04]  /*0600*/  STG.E desc[UR36][R18.64], R3 ;  /* 0x0000000312007986 */ /* 0x0001e8000c101924 */
[----:B------:R-:W2:Y:S01]  /*0610*/  LDG.E R5, desc[UR36][R16.64] ;  /* 0x0000002410057981 */ /* 0x000ea2000c1e1900 */
[----:B------:R-:W1:Y:S01]  /*0620*/  MUFU.RCP R7, R26 ;  /* 0x0000001a00077308 */ /* 0x000e620000001000 */
[----:B------:R-:W-:Y:S01]  /*0630*/  BSSY.RECONVERGENT B0, `(.L_x_55) ;  /* 0x000000b000007945 */ /* 0x000fe20003800200 */
[----:B-1----:R-:W-:-:S04]  /*0640*/  FFMA R0, R7, -R26, 1 ;  /* 0x3f80000007007423 */ /* 0x002fc8000000081a */
[----:B------:R-:W-:Y:S02]  /*0650*/  FFMA R0, R7, R0, R7 ;  /* 0x0000000007007223 */ /* 0x000fe40000000007 */
[----:B--2---:R-:W1:Y:S02]  /*0660*/  FCHK P0, R5, R26 ;  /* 0x0000001a05007302 */ /* 0x004e640000000000 */
[----:B------:R-:W-:-:S04]  /*0670*/  FFMA R2, R0, R5, RZ ;  /* 0x0000000500027223 */ /* 0x000fc800000000ff */
[----:B------:R-:W-:-:S04]  /*0680*/  FFMA R7, R2, -R26, R5 ;  /* 0x8000001a02077223 */ /* 0x000fc80000000005 */
[----:B------:R-:W-:Y:S01]  /*0690*/  FFMA R0, R0, R7, R2 ;  /* 0x0000000700007223 */ /* 0x000fe20000000002 */
[----:B01----:R-:W-:Y:S06]  /*06a0*/  @!P0 BRA `(.L_x_56) ;  /* 0x00000000000c8947 */ /* 0x003fec0003800000 */
[----:B------:R-:W-:Y:S02]  /*06b0*/  MOV R3, R5 ;  /* 0x0000000500037202 */ /* 0x000fe40000000f00 */
[----:B------:R-:W-:-:S07]  /*06c0*/  MOV R2, 0x6e0 ;  /* 0x000006e000027802 */ /* 0x000fce0000000f00 */
[----:B------:R-:W-:Y:S05]  /*06d0*/  CALL.REL.NOINC `($__internal_4_$__cuda_sm3x_div_rn_noftz_f32_slowpath) ;  /* 0x0000000000ac7944 */ /* 0x000fea0003c00000 */
.L_x_56:
[----:B------:R-:W-:Y:S05]  /*06e0*/  BSYNC.RECONVERGENT B0 ;  /* 0x0000000000007941 */ /* 0x000fea0003800200 */
.L_x_55:
[----:B------:R-:W0:Y:S02]  /*06f0*/  LDCU UR4, c[0x0][0x380] ;  /* 0x00007000ff0477ac */ /* 0x000e240008000800 */
[----:B0-----:R-:W-:Y:S01]  /*0700*/  FMUL R3, R0, UR4 ;  /* 0x0000000400037c20 */ /* 0x001fe20008400000 */
[----:B------:R-:W-:Y:S01]  /*0710*/  MOV R0, 0x1f8 ;  /* 0x000001f800007802 */ /* 0x000fe20000000f00 */
[----:B------:R0:W-:Y:S01]  /*0720*/  STL [R1+0x10], R22 ;  /* 0x0000101601007387 */ /* 0x0001e20000100800 */
[----:B------:R-:W1:Y:S03]  /*0730*/  LDCU.64 UR4, c[0x4][0x1f0] ;  /* 0x01003e00ff0477ac */ /* 0x000e660008000a00 */
[----:B------:R0:W-:Y:S04]  /*0740*/  STG.E desc[UR36][R16.64], R3 ;  /* 0x0000000310007986 */ /* 0x0001e8000c101924 */
[----:B------:R-:W2:Y:S01]  /*0750*/  LDG.E R18, desc[UR36][R18.64] ;  /* 0x0000002412127981 */ /* 0x000ea2000c1e1900 */
[----:B------:R-:W3:Y:S01]  /*0760*/  F2F.F64.F32 R10, R3 ;  /* 0x00000003000a7310 */ /* 0x000ee20000201800 */
[----:B------:R0:W4:Y:S01]  /*0770*/  LDC.64 R12, c[0x4][R0] ;  /* 0x01000000000c7b82 */ /* 0x0001220000000a00 */
[----:B------:R-:W-:Y:S01]  /*0780*/  IMAD.MOV.U32 R6, RZ, RZ, R23 ;  /* 0x000000ffff067224 */ /* 0x000fe200078e0017 */
[----:B------:R-:W-:Y:S01]  /*0790*/  MOV R7, R24 ;  /* 0x0000001800077202 */ /* 0x000fe20000000f00 */
[----:B-1----:R-:W-:-:S02]  /*07a0*/  IMAD.U32 R4, RZ, RZ, UR4 ;  /* 0x00000004ff047e24 */ /* 0x002fc4000f8e00ff */
[----:B------:R-:W-:Y:S01]  /*07b0*/  IMAD.U32 R5, RZ, RZ, UR5 ;  /* 0x00000005ff057e24 */ /* 0x000fe2000f8e00ff */
[----:B---3--:R0:W-:Y:S01]  /*07c0*/  STL.64 [R1+0x8], R10 ;  /* 0x0000080a01007387 */ /* 0x0081e20000100a00 */
[----:B--2---:R-:W1:Y:S03]  /*07d0*/  F2F.F64.F32 R8, R18 ;  /* 0x0000001200087310 */ /* 0x004e660000201800 */
[----:B-1--4-:R0:W-:Y:S02]  /*07e0*/  STL.64 [R1], R8 ;  /* 0x0000000801007387 */ /* 0x0121e40000100a00 */
[----:B------:R-:W-:-:S07]  /*07f0*/  LEPC R20, `(.L_x_57) ;  /* 0x000000001014794e */ /* 0x000fce0000000000 */
[----:B0-----:R-:W-:Y:S05]  /*0800*/  CALL.ABS.NOINC R12 ;  /* 0x000000000c007343 */ /* 0x001fea0003c00000 */
.L_x_57:
[----:B------:R-:W-:Y:S05]  /*0810*/  EXIT ;  /* 0x000000000000794d */ /* 0x000fea0003800000 */
        .weak           $__internal_3_$__cuda_sm20_sqrt_rn_f32_slowpath
        .type           $__internal_3_$__cuda_sm20_sqrt_rn_f32_slowpath,@function
        .size           $__internal_3_$__cuda_sm20_sqrt_rn_f32_slowpath,($__internal_4_$__cuda_sm3x_div_rn_noftz_f32_slowpath - $__internal_3_$__cuda_sm20_sqrt_rn_f32_slowpath)
$__internal_3_$__cuda_sm20_sqrt_rn_f32_slowpath:
        /* <DEDUP_REMOVED lines=19> */
.L_x_58:
[----:B------:R-:W-:Y:S01]  /*0950*/  MOV R26, R2 ;  /* 0x00000002001a7202 */ /* 0x000fe20000000f00 */
[----:B------:R-:W-:Y:S02]  /*0960*/  IMAD.MOV.U32 R2, RZ, RZ, R7 ;  /* 0x000000ffff027224 */ /* 0x000fe400078e0007 */
[----:B------:R-:W-:-:S04]  /*0970*/  IMAD.MOV.U32 R3, RZ, RZ, 0x0 ;  /* 0x00000000ff037424 */ /* 0x000fc800078e00ff */
[----:B------:R-:W-:Y:S05]  /*0980*/  RET.REL.NODEC R2 `(_Z15limitVel_kernalfPfS_S_S_i) ;  /* 0xfffffff4029c7950 */ /* 0x000fea0003c3ffff */
        .weak           $__internal_4_$__cuda_sm3x_div_rn_noftz_f32_slowpath
        .type           $__internal_4_$__cuda_sm3x_div_rn_noftz_f32_slowpath,@function
        .size           $__internal_4_$__cuda_sm3x_div_rn_noftz_f32_slowpath,(.L_x_84 - $__internal_4_$__cuda_sm3x_div_rn_noftz_f32_slowpath)
$__internal_4_$__cuda_sm3x_div_rn_noftz_f32_slowpath:
[--C-:B------:R-:W-:Y:S01]  /*0990*/  SHF.R.U32.HI R5, RZ, 0x17, R26.reuse ;  /* 0x00000017ff057819 */ /* 0x100fe2000001161a */
[----:B------:R-:W-:Y:S01]  /*09a0*/  BSSY.RECONVERGENT B1, `(.L_x_59) ;  /* 0x0000063000017945 */ /* 0x000fe20003800200 */
[----:B------:R-:W-:Y:S02]  /*09b0*/  SHF.R.U32.HI R0, RZ, 0x17, R3 ;  /* 0x00000017ff007819 */ /* 0x000fe40000011603 */
[----:B------:R-:W-:Y:S02]  /*09c0*/  LOP3.LUT R5, R5, 0xff, RZ, 0xc0, !PT ;  /* 0x000000ff05057812 */ /* 0x000fe400078ec0ff */
[----:B------:R-:W-:Y:S01]  /*09d0*/  LOP3.LUT R6, R0, 0xff, RZ, 0xc0, !PT ;  /* 0x000000ff00067812 */ /* 0x000fe200078ec0ff */
[----:B------:R-:W-:Y:S01]  /*09e0*/  IMAD.MOV.U32 R0, RZ, RZ, R26 ;  /* 0x000000ffff007224 */ /* 0x000fe200078e001a */
[----:B------:R-:W-:-:S03]  /*09f0*/  IADD3 R8, PT, PT, R5, -0x1, RZ ;  /* 0xffffffff05087810 */ /* 0x000fc60007ffe0ff */
[----:B------:R-:W-:Y:S01]  /*0a00*/  VIADD R7, R6, 0xffffffff ;  /* 0xffffffff06077836 */ /* 0x000fe20000000000 */
[----:B------:R-:W-:-:S04]  /*0a10*/  ISETP.GT.U32.AND P0, PT, R8, 0xfd, PT ;  /* 0x000000fd0800780c */ /* 0x000fc80003f04070 */
[----:B------:R-:W-:-:S13]  /*0a20*/  ISETP.GT.U32.OR P0, PT, R7, 0xfd, P0 ;  /* 0x000000fd0700780c */ /* 0x000fda0000704470 */
[----:B------:R-:W-:Y:S01]  /*0a30*/  @!P0 MOV R4, RZ ;  /* 0x000000ff00048202 */ /* 0x000fe20000000f00 */
        /* <DEDUP_REMOVED lines=19> */
[----:B------:R-:W-:Y:S02]  /*0b70*/  @P0 IMAD.MOV.U32 R4, RZ, RZ, RZ ;  /* 0x000000ffff040224 */ /* 0x000fe400078e00ff */
[----:B------:R-:W-:Y:S01]  /*0b80*/  @!P0 FFMA R3, R3, 1.84467440737095516160e+19, RZ ;  /* 0x5f80000003038823 */ /* 0x000fe200000000ff */
[----:B------:R-:W-:Y:S02]  /*0b90*/  @!P0 IMAD.MOV.U32 R4, RZ, RZ, -0x40 ;  /* 0xffffffc0ff048424 */ /* 0x000fe400078e00ff */
[----:B------:R-:W-:-:S03]  /*0ba0*/  @!P1 FFMA R0, R26, 1.84467440737095516160e+19, RZ ;  /* 0x5f8000001a009823 */ /* 0x000fc600000000ff */
[----:B------:R-:W-:-:S07]  /*0bb0*/  @!P1 IADD3 R4, PT, PT, R4, 0x40, RZ ;  /* 0x0000004004049810 */ /* 0x000fce0007ffe0ff */
.L_x_60:
[----:B------:R-:W-:Y:S01]  /*0bc0*/  LEA R7, R5, 0xc0800000, 0x17 ;  /* 0xc080000005077811 */ /* 0x000fe200078eb8ff */
[----:B------:R-:W-:Y:S01]  /*0bd0*/  VIADD R6, R6, 0xffffff81 ;  /* 0xffffff8106067836 */ /* 0x000fe20000000000 */
[----:B------:R-:W-:Y:S03]  /*0be0*/  BSSY.RECONVERGENT B2, `(.L_x_65) ;  /* 0x0000035000027945 */ /* 0x000fe60003800200 */
[----:B------:R-:W-:Y:S01]  /*0bf0*/  IMAD.IADD R7, R0, 0x1, -R7 ;  /* 0x0000000100077824 */ /* 0x000fe200078e0a07 */
[C---:B------:R-:W-:Y:S01]  /*0c00*/  IADD3 R5, PT, PT, R6.reuse, 0x7f, -R5 ;  /* 0x0000007f06057810 */ /* 0x040fe20007ffe805 */
[----:B------:R-:W-:Y:S02]  /*0c10*/  IMAD R0, R6, -0x800000, R3 ;  /* 0xff80000006007824 */ /* 0x000fe400078e0203 */
[----:B------:R-:W0:Y:S01]  /*0c20*/  MUFU.RCP R8, R7 ;  /* 0x0000000700087308 */ /* 0x000e220000001000 */
[----:B------:R-:W-:Y:S01]  /*0c30*/  FADD.FTZ R9, -R7, -RZ ;  /* 0x800000ff07097221 */ /* 0x000fe20000010100 */
[----:B------:R-:W-:-:S03]  /*0c40*/  IADD3 R5, PT, PT, R5, R4, RZ ;  /* 0x0000000405057210 */ /* 0x000fc60007ffe0ff */
[----:B0-----:R-:W-:-:S04]  /*0c50*/  FFMA R11, R8, R9, 1 ;  /* 0x3f800000080b7423 */ /* 0x001fc80000000009 */
[----:B------:R-:W-:-:S04]  /*0c60*/  FFMA R10, R8, R11, R8 ;  /* 0x0000000b080a7223 */ /* 0x000fc80000000008 */
[----:B------:R-:W-:-:S04]  /*0c70*/  FFMA R3, R0, R10, RZ ;  /* 0x0000000a00037223 */ /* 0x000fc800000000ff */
[----:B------:R-:W-:-:S04]  /*0c80*/  FFMA R8, R9, R3, R0 ;  /* 0x0000000309087223 */ /* 0x000fc80000000000 */
[----:B------:R-:W-:-:S04]  /*0c90*/  FFMA R11, R10, R8, R3 ;  /* 0x000000080a0b7223 */ /* 0x000fc80000000003 */
[----:B------:R-:W-:-:S04]  /*0ca0*/  FFMA R8, R9, R11, R0 ;  /* 0x0000000b09087223 */ /* 0x000fc80000000000 */
        /* <DEDUP_REMOVED lines=15> */
[C---:B------:R-:W-:Y:S01]  /*0da0*/  IADD3 R6, PT, PT, R7.reuse, 0x20, RZ ;  /* 0x0000002007067810 */ /* 0x040fe20007ffe0ff */
[CCC-:B------:R-:W-:Y:S01]  /*0db0*/  FFMA.RM R4, R10.reuse, R8.reuse, R11.reuse ;  /* 0x000000080a047223 */ /* 0x1c0fe2000000400b */
[----:B------:R-:W-:Y:S02]  /*0dc0*/  ISETP.NE.AND P2, PT, R7, RZ, PT ;  /* 0x000000ff0700720c */ /* 0x000fe40003f45270 */
[----:B------:R-:W-:Y:S01]  /*0dd0*/  LOP3.LUT R5, R3, 0x7fffff, RZ, 0xc0, !PT ;  /* 0x007fffff03057812 */ /* 0x000fe200078ec0ff */
[----:B------:R-:W-:Y:S01]  /*0de0*/  FFMA.RP R3, R10, R8, R11 ;  /* 0x000000080a037223 */ /* 0x000fe2000000800b */
[----:B------:R-:W-:Y:S01]  /*0df0*/  ISETP.NE.AND P1, PT, R7, RZ, PT ;  /* 0x000000ff0700720c */ /* 0x000fe20003f25270 */
[----:B------:R-:W-:Y:S01]  /*0e00*/  IMAD.MOV R7, RZ, RZ, -R7 ;  /* 0x000000ffff077224 */ /* 0x000fe200078e0a07 */
[----:B------:R-:W-:Y:S02]  /*0e10*/  LOP3.LUT R5, R5, 0x800000, RZ, 0xfc, !PT ;  /* 0x0080000005057812 */ /* 0x000fe400078efcff */
[----:B------:R-:W-:-:S02]  /*0e20*/  FSETP.NEU.FTZ.AND P0, PT, R3, R4, PT ;  /* 0x000000040300720b */ /* 0x000fc40003f1d000 */
[----:B------:R-:W-:Y:S02]  /*0e30*/  SHF.L.U32 R6, R5, R6, RZ ;  /* 0x0000000605067219 */ /* 0x000fe400000006ff */
[----:B------:R-:W-:Y:S02]  /*0e40*/  SEL R4, R7, RZ, P2 ;  /* 0x000000ff07047207 */ /* 0x000fe40001000000 */
[----:B------:R-:W-:Y:S02]  /*0e50*/  ISETP.NE.AND P1, PT, R6, RZ, P1 ;  /* 0x000000ff0600720c */ /* 0x000fe40000f25270 */
[----:B------:R-:W-:Y:S02]  /*0e60*/  SHF.R.U32.HI R4, RZ, R4, R5 ;  /* 0x00000004ff047219 */ /* 0x000fe40000011605 */
[----:B------:R-:W-:Y:S02]  /*0e70*/  PLOP3.LUT P0, PT, P0, P1, PT, 0xf8, 0x8f ;  /* 0x00000000008f781c */ /* 0x000fe40000703f70 */
[----:B------:R-:W-:-:S02]  /*0e80*/  SHF.R.U32.HI R6, RZ, 0x1, R4 ;  /* 0x00000001ff067819 */ /* 0x000fc40000011604 */
[----:B------:R-:W-:-:S04]  /*0e90*/  SEL R3, RZ, 0x1, !P0 ;  /* 0x00000001ff037807 */ /* 0x000fc80004000000 */
[----:B------:R-:W-:-:S04]  /*0ea0*/  LOP3.LUT R3, R3, 0x1, R6, 0xf8, !PT ;  /* 0x0000000103037812 */ /* 0x000fc800078ef806 */
[----:B------:R-:W-:-:S05]  /*0eb0*/  LOP3.LUT R3, R3, R4, RZ, 0xc0, !PT ;  /* 0x0000000403037212 */ /* 0x000fca00078ec0ff */
[----:B------:R-:W-:-:S05]  /*0ec0*/  IMAD.IADD R3, R6, 0x1, R3 ;  /* 0x0000000106037824 */ /* 0x000fca00078e0203 */
[----:B------:R-:W-:Y:S01]  /*0ed0*/  LOP3.LUT R0, R3, R0, RZ, 0xfc, !PT ;  /* 0x0000000003007212 */ /* 0x000fe200078efcff */
[----:B------:R-:W-:Y:S06]  /*0ee0*/  BRA `(.L_x_68) ;  /* 0x0000000000107947 */ /* 0x000fec0003800000 */
.L_x_67:
[----:B------:R-:W-:-:S04]  /*0ef0*/  LOP3.LUT R0, R0, 0x80000000, RZ, 0xc0, !PT ;  /* 0x8000000000007812 */ /* 0x000fc800078ec0ff */
[----:B------:R-:W-:Y:S01]  /*0f00*/  LOP3.LUT R0, R0, 0x7f800000, RZ, 0xfc, !PT ;  /* 0x7f80000000007812 */ /* 0x000fe200078efcff */
[----:B------:R-:W-:Y:S06]  /*0f10*/  BRA `(.L_x_68) ;  /* 0x0000000000047947 */ /* 0x000fec0003800000 */
.L_x_66:
[----:B------:R-:W-:-:S07]  /*0f20*/  LEA R0, R5, R0, 0x17 ;  /* 0x0000000005007211 */ /* 0x000fce00078eb8ff */
.L_x_68:
[----:B------:R-:W-:Y:S05]  /*0f30*/  BSYNC.RECONVERGENT B2 ;  /* 0x0000000000027941 */ /* 0x000fea0003800200 */
.L_x_65:
[----:B------:R-:W-:Y:S05]  /*0f40*/  BRA `(.L_x_69) ;  /* 0x0000000000207947 */ /* 0x000fea0003800000 */
.L_x_64:
[----:B------:R-:W-:-:S04]  /*0f50*/  LOP3.LUT R0, R0, 0x80000000, R3, 0x48, !PT ;  /* 0x8000000000007812 */ /* 0x000fc800078e4803 */
[----:B------:R-:W-:Y:S01]  /*0f60*/  LOP3.LUT R0, R0, 0x7f800000, RZ, 0xfc, !PT ;  /* 0x7f80000000007812 */ /* 0x000fe200078efcff */
[----:B------:R-:W-:Y:S06]  /*0f70*/  BRA `(.L_x_69) ;  /* 0x0000000000147947 */ /* 0x000fec0003800000 */
.L_x_63:
[----:B------:R-:W-:Y:S01]  /*0f80*/  LOP3.LUT R0, R0, 0x80000000, R3, 0x48, !PT ;  /* 0x8000000000007812 */ /* 0x000fe200078e4803 */
[----:B------:R-:W-:Y:S06]  /*0f90*/  BRA `(.L_x_69) ;  /* 0x00000000000c7947 */ /* 0x000fec0003800000 */
.L_x_62:
[----:B------:R-:W0:Y:S01]  /*0fa0*/  MUFU.RSQ R0, -QNAN ;  /* 0xffc0000000007908 */ /* 0x000e220000001400 */
[----:B------:R-:W-:Y:S05]  /*0fb0*/  BRA `(.L_x_69) ;  /* 0x0000000000047947 */ /* 0x000fea0003800000 */
.L_x_61:
[----:B------:R-:W-:-:S07]  /*0fc0*/  FADD.FTZ R0, R3, R26 ;  /* 0x0000001a03007221 */ /* 0x000fce0000010000 */
.L_x_69:
[----:B------:R-:W-:Y:S05]  /*0fd0*/  BSYNC.RECONVERGENT B1 ;  /* 0x0000000000017941 */ /* 0x000fea0003800200 */
.L_x_59:
[----:B------:R-:W-:-:S04]  /*0fe0*/  IMAD.MOV.U32 R3, RZ, RZ, 0x0 ;  /* 0x00000000ff037424 */ /* 0x000fc800078e00ff */
[----:B0-----:R-:W-:Y:S05]  /*0ff0*/  RET.REL.NODEC R2 `(_Z15limitVel_kernalfPfS_S_S_i) ;  /* 0xfffffff002007950 */ /* 0x001fea0003c3ffff */
.L_x_70:
        /* <DEDUP_REMOVED lines=16> */
.L_x_84:


//--------------------- .text._Z16updatePos_kernalPfS_S_S_i --------------------------
	.section	.text._Z16updatePos_kernalPfS_S_S_i,"ax",@progbits
	.align	128
        .global         _Z16updatePos_kernalPfS_S_S_i
        .type           _Z16updatePos_kernalPfS_S_S_i,@function
        .size           _Z16updatePos_kernalPfS_S_S_i,(.L_x_88 - _Z16updatePos_kernalPfS_S_S_i)
        .other          _Z16updatePos_kernalPfS_S_S_i,@"STO_CUDA_ENTRY STV_DEFAULT"
_Z16updatePos_kernalPfS_S_S_i:
.text._Z16updatePos_kernalPfS_S_S_i:
[----:B------:R-:W0:Y:S01]  /*0000*/  LDC R1, c[0x0][0x37c] ;  /* 0x0000df00ff017b82 */ /* 0x000e220000000800 */
[----:B------:R-:W1:Y:S01]  /*0010*/  S2R R3, SR_TID.X ;  /* 0x0000000000037919 */ /* 0x000e620000002100 */
[----:B------:R-:W2:Y:S06]  /*0020*/  LDCU UR5, c[0x0][0x2fc] ;  /* 0x00005f80ff0577ac */ /* 0x000eac0008000800 */
[----:B------:R-:W1:Y:S01]  /*0030*/  S2UR UR6, SR_CTAID.X ;  /* 0x00000000000679c3 */ /* 0x000e620000002500 */
[----:B0-----:R-:W-:Y:S01]  /*0040*/  IADD3 R1, PT, PT, R1, -0x8, RZ ;  /* 0xfffffff801017810 */ /* 0x001fe20007ffe0ff */
[----:B------:R-:W0:Y:S01]  /*0050*/  LDCU UR7, c[0x0][0x3a0] ;  /* 0x00007400ff0777ac */ /* 0x000e220008000800 */
[----:B------:R-:W3:Y:S05]  /*0060*/  LDCU UR4, c[0x0][0x2f8] ;  /* 0x00005f00ff0477ac */ /* 0x000eea0008000800 */
[----:B------:R-:W1:Y:S01]  /*0070*/  LDC R2, c[0x0][0x360] ;  /* 0x0000d800ff027b82 */ /* 0x000e620000000800 */
[----:B---3--:R-:W-:-:S04]  /*0080*/  IADD3 R6, P1, PT, R1, UR4, RZ ;  /* 0x0000000401067c10 */ /* 0x008fc8000ff3e0ff */
[----:B--2---:R-:W-:Y:S01]  /*0090*/  IADD3.X R7, PT, PT, RZ, UR5, RZ, P1, !PT ;  /* 0x00000005ff077c10 */ /* 0x004fe20008ffe4ff */
[----:B-1----:R-:W-:-:S05]  /*00a0*/  IMAD R2, R2, UR6, R3 ;  /* 0x0000000602027c24 */ /* 0x002fca000f8e0203 */
[----:B0-----:R-:W-:-:S13]  /*00b0*/  ISETP.GE.U32.AND P0, PT, R2, UR7, PT ;  /* 0x0000000702007c0c */ /* 0x001fda000bf06070 */
[----:B------:R-:W-:Y:S05]  /*00c0*/  @P0 EXIT ;  /* 0x000000000000094d */ /* 0x000fea0003800000 */
[----:B------:R-:W-:Y:S01]  /*00d0*/  MOV R0, 0x1f8 ;  /* 0x000001f800007802 */ /* 0x000fe20000000f00 */
[----:B------:R0:W-:Y:S01]  /*00e0*/  STL [R1], R2 ;  /* 0x0000000201007387 */ /* 0x0001e20000100800 */
[----:B------:R-:W1:Y:S02]  /*00f0*/  LDCU.64 UR4, c[0x4][0x1d0] ;  /* 0x01003a00ff0477ac */ /* 0x000e640008000a00 */
[----:B------:R0:W2:Y:S01]  /*0100*/  LDC.64 R8, c[0x4][R0] ;  /* 0x0100000000087b82 */ /* 0x0000a20000000a00 */
[----:B------:R-:W3:Y:S01]  /*0110*/  LDCU.64 UR36, c[0x0][0x358] ;  /* 0x00006b00ff2477ac */ /* 0x000ee20008000a00 */
[----:B-1----:R-:W-:Y:S02]  /*0120*/  MOV R4, UR4 ;  /* 0x0000000400047c02 */ /* 0x002fe40008000f00 */
[----:B0-----:R-:W-:-:S07]  /*0130*/  MOV R5, UR5 ;  /* 0x0000000500057c02 */ /* 0x001fce0008000f00 */
[----:B------:R-:W-:-:S07]  /*0140*/  LEPC R20, `(.L_x_71) ;  /* 0x000000001014794e */ /* 0x000fce0000000000 */
[----:B--23--:R-:W-:Y:S05]  /*0150*/  CALL.ABS.NOINC R8 ;  /* 0x0000000008007343 */ /* 0x00cfea0003c00000 */
.L_x_71:
[----:B------:R-:W0:Y:S08]  /*0160*/  LDC.64 R4, c[0x0][0x390] ;  /* 0x0000e400ff047b82 */ /* 0x000e300000000a00 */
[----:B------:R-:W1:Y:S08]  /*0170*/  LDC.64 R6, c[0x0][0x380] ;  /* 0x0000e000ff067b82 */ /* 0x000e700000000a00 */
[----:B------:R-:W2:Y:S01]  /*0180*/  LDC.64 R8, c[0x0][0x398] ;  /* 0x0000e600ff087b82 */ /* 0x000ea20000000a00 */
[----:B0-----:R-:W-:-:S07]  /*0190*/  IMAD.WIDE.U32 R4, R2, 0x4, R4 ;  /* 0x0000000402047825 */ /* 0x001fce00078e0004 */
[----:B------:R-:W0:Y:S01]  /*01a0*/  LDC.64 R10, c[0x0][0x388] ;  /* 0x0000e200ff0a7b82 */ /* 0x000e220000000a00 */
[----:B------:R-:W3:Y:S01]  /*01b0*/  LDG.E R4, desc[UR36][R4.64] ;  /* 0x0000002404047981 */ /* 0x000ee2000c1e1900 */
[----:B-1----:R-:W-:-:S05]  /*01c0*/  IMAD.WIDE.U32 R6, R2, 0x4, R6 ;  /* 0x0000000402067825 */ /* 0x002fca00078e0006 */
[----:B------:R-:W3:Y:S01]  /*01d0*/  LDG.E R3, desc[UR36][R6.64] ;  /* 0x0000002406037981 */ /* 0x000ee2000c1e1900 */
[----:B--2---:R-:W-:-:S04]  /*01e0*/  IMAD.WIDE.U32 R8, R2, 0x4, R8 ;  /* 0x0000000402087825 */ /* 0x004fc800078e0008 */
[----:B---3--:R-:W-:Y:S01]  /*01f0*/  FADD R13, R4, R3 ;  /* 0x00000003040d7221 */ /* 0x008fe20000000000 */
[----:B0-----:R-:W-:-:S04]  /*0200*/  IMAD.WIDE.U32 R2, R2, 0x4, R10 ;  /* 0x0000000402027825 */ /* 0x001fc800078e000a */
[----:B------:R-:W-:Y:S04]  /*0210*/  STG.E desc[UR36][R6.64], R13 ;  /* 0x0000000d06007986 */ /* 0x000fe8000c101924 */
[----:B------:R-:W2:Y:S04]  /*0220*/  LDG.E R8, desc[UR36][R8.64] ;  /* 0x0000002408087981 */ /* 0x000ea8000c1e1900 */
[----:B------:R-:W2:Y:S02]  /*0230*/  LDG.E R11, desc[UR36][R2.64] ;  /* 0x00000024020b7981 */ /* 0x000ea4000c1e1900 */
[----:B--2---:R-:W-:-:S05]  /*0240*/  FADD R11, R8, R11 ;  /* 0x0000000b080b7221 */ /* 0x004fca0000000000 */
[----:B------:R-:W-:Y:S01]  /*0250*/  STG.E desc[UR36][R2.64], R11 ;  /* 0x0000000b02007986 */ /* 0x000fe2000c101924 */
[----:B------:R-:W-:Y:S05]  /*0260*/  EXIT ;  /* 0x000000000000794d */ /* 0x000fea0003800000 */
.L_x_72:
        /* <DEDUP_REMOVED lines=9> */
.L_x_88:


//--------------------- .text._Z22avoidBoundaries_kernalPfS_S_S_i --------------------------
	.section	.text._Z22avoidBoundaries_kernalPfS_S_S_i,"ax",@progbits
	.align	128
        .global         _Z22avoidBoundaries_kernalPfS_S_S_i
        .type           _Z22avoidBoundaries_kernalPfS_S_S_i,@function
        .size           _Z22avoidBoundaries_kernalPfS_S_S_i,(.L_x_89 - _Z22avoidBoundaries_kernalPfS_S_S_i)
        .other          _Z22avoidBoundaries_kernalPfS_S_S_i,@"STO_CUDA_ENTRY STV_DEFAULT"
_Z22avoidBoundaries_kernalPfS_S_S_i:
.text._Z22avoidBoundaries_kernalPfS_S_S_i:
[----:B------:R-:W-:Y:S01]  /*0000*/  LDC R1, c[0x0][0x37c] ;  /* 0x0000df00ff017b82 */ /* 0x000fe20000000800 */
[----:B------:R-:W0:Y:S07]  /*0010*/  S2R R0, SR_TID.X ;  /* 0x0000000000007919 */ /* 0x000e2e0000002100 */
[----:B------:R-:W0:Y:S01]  /*0020*/  S2UR UR4, SR_CTAID.X ;  /* 0x00000000000479c3 */ /* 0x000e220000002500 */
[----:B------:R-:W1:Y:S07]  /*0030*/  LDCU UR5, c[0x0][0x3a0] ;  /* 0x00007400ff0577ac */ /* 0x000e6e0008000800 */
[----:B------:R-:W0:Y:S02]  /*0040*/  LDC R9, c[0x0][0x360] ;  /* 0x0000d800ff097b82 */ /* 0x000e240000000800 */
[----:B0-----:R-:W-:-:S05]  /*0050*/  IMAD R9, R9, UR4, R0 ;  /* 0x0000000409097c24 */ /* 0x001fca000f8e0200 */
[----:B-1----:R-:W-:-:S13]  /*0060*/  ISETP.GE.U32.AND P0, PT, R9, UR5, PT ;  /* 0x0000000509007c0c */ /* 0x002fda000bf06070 */
[----:B------:R-:W-:Y:S05]  /*0070*/  @P0 EXIT ;  /* 0x000000000000094d */ /* 0x000fea0003800000 */
[----:B------:R-:W0:Y:S01]  /*0080*/  LDC.64 R4, c[0x0][0x388] ;  /* 0x0000e200ff047b82 */ /* 0x000e220000000a00 */
[----:B------:R-:W1:Y:S07]  /*0090*/  LDCU.64 UR4, c[0x0][0x358] ;  /* 0x00006b00ff0477ac */ /* 0x000e6e0008000a00 */
[----:B------:R-:W2:Y:S01]  /*00a0*/  LDC.64 R2, c[0x0][0x398] ;  /* 0x0000e600ff027b82 */ /* 0x000ea20000000a00 */
[----:B0-----:R-:W-:-:S06]  /*00b0*/  IMAD.WIDE.U32 R4, R9, 0x4, R4 ;  /* 0x0000000409047825 */ /* 0x001fcc00078e0004 */
[----:B-1----:R-:W3:Y:S01]  /*00c0*/  LDG.E R4, desc[UR4][R4.64] ;  /* 0x0000000404047981 */ /* 0x002ee2000c1e1900 */
[----:B------:R-:W-:Y:S01]  /*00d0*/  BSSY.RECONVERGENT B0, `(.L_x_73) ;  /* 0x0000009000007945 */ /* 0x000fe20003800200 */
[----:B--2---:R-:W-:Y:S01]  /*00e0*/  IMAD.WIDE.U32 R2, R9, 0x4, R2 ;  /* 0x0000000409027825 */ /* 0x004fe200078e0002 */
[----:B---3--:R-:W-:-:S13]  /*00f0*/  FSETP.GE.AND P0, PT, R4, 2, PT ;  /* 0x400000000400780b */ /* 0x008fda0003f06000 */
[----:B------:R-:W-:Y:S05]  /*0100*/  @!P0 BRA `(.L_x_74) ;  /* 0x0000000000148947 */ /* 0x000fea0003800000 */
[----:B------:R-:W2:Y:S02]  /*0110*/  LDG.E R0, desc[UR4][R2.64] ;  /* 0x0000000402007981 */ /* 0x000ea4000c1e1900 */
[----:B--2---:R-:W-:-:S13]  /*0120*/  FSETP.GT.AND P0, PT, R0, RZ, PT ;  /* 0x000000ff0000720b */ /* 0x004fda0003f04000 */
[----:B------:R-:W-:-:S05]  /*0130*/  @P0 FADD R5, -R0, -RZ ;  /* 0x800000ff00050221 */ /* 0x000fca0000000100 */
[----:B------:R0:W-:Y:S01]  /*0140*/  @P0 STG.E desc[UR4][R2.64], R5 ;  /* 0x0000000502000986 */ /* 0x0001e2000c101904 */
[----:B------:R-:W-:Y:S05]  /*0150*/  @P0 EXIT ;  /* 0x000000000000094d */ /* 0x000fea0003800000 */
.L_x_74:
[----:B------:R-:W-:Y:S05]  /*0160*/  BSYNC.RECONVERGENT B0 ;  /* 0x0000000000007941 */ /* 0x000fea0003800200 */
.L_x_73:
[----:B------:R-:W-:Y:S01]  /*0170*/  FSETP.GTU.AND P0, PT, R4, -2, PT ;  /* 0xc00000000400780b */ /* 0x000fe20003f0c000 */
[----:B------:R-:W-:-:S12]  /*0180*/  BSSY.RECONVERGENT B0, `(.L_x_75) ;  /* 0x0000007000007945 */ /* 0x000fd80003800200 */
[----:B------:R-:W-:Y:S05]  /*0190*/  @P0 BRA `(.L_x_76) ;  /* 0x0000000000140947 */ /* 0x000fea0003800000 */
[----:B0-----:R-:W2:Y:S02]  /*01a0*/  LDG.E R5, desc[UR4][R2.64] ;  /* 0x0000000402057981 */ /* 0x001ea4000c1e1900 */
[----:B--2---:R-:W-:-:S13]  /*01b0*/  FSETP.GEU.AND P0, PT, R5, RZ, PT ;  /* 0x000000ff0500720b */ /* 0x004fda0003f0e000 */
[----:B------:R-:W-:-:S05]  /*01c0*/  @!P0 FADD R5, -R5, -RZ ;  /* 0x800000ff05058221 */ /* 0x000fca0000000100 */
[----:B------:R1:W-:Y:S01]  /*01d0*/  @!P0 STG.E desc[UR4][R2.64], R5 ;  /* 0x0000000502008986 */ /* 0x0003e2000c101904 */
[----:B------:R-:W-:Y:S05]  /*01e0*/  @!P0 EXIT ;  /* 0x000000000000894d */ /* 0x000fea0003800000 */
.L_x_76:
[----:B------:R-:W-:Y:S05]  /*01f0*/  BSYNC.RECONVERGENT B0 ;  /* 0x0000000000007941 */ /* 0x000fea0003800200 */
.L_x_75:
[----:B01----:R-:W0:Y:S08]  /*0200*/  LDC.64 R4, c[0x0][0x380] ;  /* 0x0000e000ff047b82 */ /* 0x003e300000000a00 */
[----:B------:R-:W1:Y:S01]  /*0210*/  LDC.64 R6, c[0x0][0x390] ;  /* 0x0000e400ff067b82 */ /* 0x000e620000000a00 */
[----:B0-----:R-:W-:-:S06]  /*0220*/  IMAD.WIDE.U32 R4, R9, 0x4, R4 ;  /* 0x0000000409047825 */ /* 0x001fcc00078e0004 */
[----:B------:R-:W2:Y:S01]  /*0230*/  LDG.E R4, desc[UR4][R4.64] ;  /* 0x0000000404047981 */ /* 0x000ea2000c1e1900 */
[----:B------:R-:W-:Y:S01]  /*0240*/  BSSY.RECONVERGENT B0, `(.L_x_77) ;  /* 0x000000c000007945 */ /* 0x000fe20003800200 */
[----:B-1----:R-:W-:Y:S01]  /*0250*/  IMAD.WIDE.U32 R6, R9, 0x4, R6 ;  /* 0x0000000409067825 */ /* 0x002fe200078e0006 */
[----:B--2---:R-:W-:-:S13]  /*0260*/  FSETP.GE.AND P0, PT, R4, 2, PT ;  /* 0x400000000400780b */ /* 0x004fda0003f06000 */
[----:B------:R-:W-:Y:S05]  /*0270*/  @!P0 BRA `(.L_x_78) ;  /* 0x0000000000208947 */ /* 0x000fea0003800000 */
[----:B------:R-:W2:Y:S02]  /*0280*/  LDG.E R0, desc[UR4][R6.64] ;  /* 0x0000000406007981 */ /* 0x000ea4000c1e1900 */
[----:B--2---:R-:W-:-:S13]  /*0290*/  FSETP.GT.AND P0, PT, R0, RZ, PT ;  /* 0x000000ff0000720b */ /* 0x004fda0003f04000 */
[----:B------:R-:W-:Y:S05]  /*02a0*/  @!P0 BRA `(.L_x_78) ;  /* 0x0000000000148947 */ /* 0x000fea0003800000 */
[----:B------:R-:W2:Y:S01]  /*02b0*/  LDG.E R9, desc[UR4][R2.64] ;  /* 0x0000000402097981 */ /* 0x000ea2000c1e1900 */
[----:B------:R-:W-:-:S05]  /*02c0*/  FADD R5, -R0, -RZ ;  /* 0x800000ff00057221 */ /* 0x000fca0000000100 */
[----:B------:R-:W-:Y:S04]  /*02d0*/  STG.E desc[UR4][R6.64], R5 ;  /* 0x0000000506007986 */ /* 0x000fe8000c101904 */
[----:B--2---:R-:W-:Y:S01]  /*02e0*/  STG.E desc[UR4][R2.64], R9 ;  /* 0x0000000902007986 */ /* 0x004fe2000c101904 */
[----:B------:R-:W-:Y:S05]  /*02f0*/  EXIT ;  /* 0x000000000000794d */ /* 0x000fea0003800000 */
.L_x_78:
[----:B------:R-:W-:Y:S05]  /*0300*/  BSYNC.RECONVERGENT B0 ;  /* 0x0000000000007941 */ /* 0x000fea0003800200 */
.L_x_77:
[----:B------:R-:W-:-:S13]  /*0310*/  FSETP.GTU.AND P0, PT, R4, -2, PT ;  /* 0xc00000000400780b */ /* 0x000fda0003f0c000 */
[----:B------:R-:W-:Y:S05]  /*0320*/  @P0 EXIT ;  /* 0x000000000000094d */ /* 0x000fea0003800000 */
[----:B------:R-:W2:Y:S02]  /*0330*/  LDG.E R0, desc[UR4][R6.64] ;  /* 0x0000000406007981 */ /* 0x000ea4000c1e1900 */
[----:B--2---:R-:W-:-:S13]  /*0340*/  FSETP.GEU.AND P0, PT, R0, RZ, PT ;  /* 0x000000ff0000720b */ /* 0x004fda0003f0e000 */
[----:B------:R-:W-:Y:S05]  /*0350*/  @P0 EXIT ;  /* 0x000000000000094d */ /* 0x000fea0003800000 */
[----:B------:R-:W2:Y:S01]  /*0360*/  LDG.E R9, desc[UR4][R2.64] ;  /* 0x0000000402097981 */ /* 0x000ea2000c1e1900 */
[----:B------:R-:W-:-:S05]  /*0370*/  FADD R5, -R0, -RZ ;  /* 0x800000ff00057221 */ /* 0x000fca0000000100 */
[----:B------:R-:W-:Y:S04]  /*0380*/  STG.E desc[UR4][R6.64], R5 ;  /* 0x0000000506007986 */ /* 0x000fe8000c101904 */
[----:B--2---:R-:W-:Y:S01]  /*0390*/  STG.E desc[UR4][R2.64], R9 ;  /* 0x0000000902007986 */ /* 0x004fe2000c101904 */
[----:B------:R-:W-:Y:S05]  /*03a0*/  EXIT ;  /* 0x000000000000794d */ /* 0x000fea0003800000 */
.L_x_79:
        /* <DEDUP_REMOVED lines=13> */
.L_x_89:


//--------------------- .nv.global.init           --------------------------
	.section	.nv.global.init,"aw",@progbits
.nv.global.init:
	.type		$str$17,@object
	.size		$str$17,($str - $str$17)
$str$17:
        /*0000*/ 	.byte	0x69, 0x64, 0x3a, 0x20, 0x25, 0x64, 0x20, 0x0a, 0x00
	.type		$str,@object
	.size		$str,($str$6 - $str)
$str:
        /*0009*/ 	.byte	0x64, 0x69, 0x73, 0x74, 0x61, 0x6e, 0x63, 0x65, 0x3a, 0x20, 0x25, 0x66, 0x20, 0x0a, 0x00
	.type		$str$6,@object
	.size		$str$6,($str$19 - $str$6)
$str$6:
        /*0018*/ 	.byte	0x41, 0x64, 0x64, 0x20, 0x6e, 0x65, 0x69, 0x67, 0x68, 0x62, 0x6f, 0x75, 0x72, 0x20, 0x0a, 0x00
	.type		$str$19,@object
	.size		$str$19,($str$3 - $str$19)
$str$19:
        /*0028*/ 	.byte	0x6d, 0x61, 0x67, 0x3a, 0x20, 0x25, 0x66, 0x20, 0x69, 0x64, 0x3a, 0x20, 0x25, 0x64, 0x20, 0x0a
        /*0038*/ 	.byte	0x00
	.type		$str$3,@object
	.size		$str$3,($str$20 - $str$3)
$str$3:
        /*0039*/ 	.byte	0x64, 0x69, 0x66, 0x66, 0x3a, 0x20, 0x25, 0x66, 0x2c, 0x20, 0x25, 0x66, 0x2c, 0x20, 0x25, 0x66
        /*0049*/ 	.byte	0x20, 0x0a, 0x00
	.type		$str$20,@object
	.size		$str$20,($str$7 - $str$20)
$str$20:
        /*004c*/ 	.byte	0x76, 0x65, 0x6c, 0x3a, 0x20, 0x25, 0x66, 0x2c, 0x20, 0x25, 0x66, 0x20, 0x69, 0x64, 0x3a, 0x20
        /*005c*/ 	.byte	0x25, 0x64, 0x20, 0x0a, 0x00
	.type		$str$7,@object
	.size		$str$7,($str$21 - $str$7)
$str$7:
        /*0061*/ 	.byte	0x6e, 0x65, 0x69, 0x67, 0x68, 0x62, 0x6f, 0x75, 0x72, 0x73, 0x20, 0x25, 0x64, 0x20, 0x69, 0x64
        /*0071*/ 	.byte	0x3a, 0x20, 0x25, 0x64, 0x0a, 0x00
	.type		$str$21,@object
	.size		$str$21,($str$11 - $str$21)
$str$21:
        /*0077*/ 	.byte	0x6e, 0x65, 0x77, 0x20, 0x76, 0x65, 0x6c, 0x3a, 0x20, 0x25, 0x66, 0x2c, 0x20, 0x25, 0x66, 0x20
        /*0087*/ 	.byte	0x69, 0x64, 0x3a, 0x20, 0x25, 0x64, 0x20, 0x0a, 0x00
	.type		$str$11,@object
	.size		$str$11,($str$10 - $str$11)
$str$11:
        /*0090*/ 	.byte	0x64, 0x69, 0x76, 0x69, 0x73, 0x69, 0x6f, 0x6e, 0x3a, 0x20, 0x25, 0x66, 0x2c, 0x20, 0x25, 0x66
        /*00a0*/ 	.byte	0x20, 0x69, 0x64, 0x3a, 0x20, 0x25, 0x64, 0x20, 0x0a, 0x00
	.type		$str$10,@object
	.size		$str$10,($str$1 - $str$10)
$str$10:
        /*00aa*/ 	.byte	0x70, 0x6f, 0x73, 0x69, 0x74, 0x69, 0x6f, 0x6e, 0x20, 0x32, 0x3a, 0x20, 0x25, 0x66, 0x2c, 0x20
        /*00ba*/ 	.byte	0x25, 0x66, 0x20, 0x69, 0x64, 0x3a, 0x20, 0x25, 0x64, 0x2c, 0x20, 0x0a, 0x00
	.type		$str$1,@object
	.size		$str$1,($str$12 - $str$1)
$str$1:
        /*00c7*/ 	.byte	0x54, 0x68, 0x72, 0x65, 0x61, 0x64, 0x20, 0x78, 0x3a, 0x20, 0x25, 0x64, 0x2c, 0x20, 0x54, 0x68
        /*00d7*/ 	.byte	0x72, 0x65, 0x61, 0x64, 0x20, 0x79, 0x3a, 0x20, 0x25, 0x64, 0x20, 0x0a, 0x00
	.type		$str$12,@object
	.size		$str$12,($str$4 - $str$12)
$str$12:
        /*00e4*/ 	.byte	0x73, 0x65, 0x70, 0x65, 0x72, 0x61, 0x74, 0x69, 0x6f, 0x6e, 0x20, 0x34, 0x3a, 0x20, 0x25, 0x66
        /*00f4*/ 	.byte	0x2c, 0x20, 0x25, 0x66, 0x20, 0x69, 0x64, 0x3a, 0x20, 0x25, 0x64, 0x20, 0x0a, 0x00
	.type		$str$4,@object
	.size		$str$4,($str$18 - $str$4)
$str$4:
        /*0102*/ 	.byte	0x6e, 0x6f, 0x72, 0x6d, 0x61, 0x6c, 0x69, 0x73, 0x65, 0x64, 0x20, 0x64, 0x69, 0x66, 0x66, 0x3a
        /*0112*/ 	.byte	0x20, 0x25, 0x66, 0x2c, 0x20, 0x25, 0x66, 0x2c, 0x20, 0x25, 0x66, 0x20, 0x0a, 0x00
	.type		$str$18,@object
	.size		$str$18,($str$9 - $str$18)
$str$18:
        /*0120*/ 	.byte	0x6f, 0x72, 0x69, 0x67, 0x69, 0x6e, 0x61, 0x6c, 0x20, 0x76, 0x65, 0x6c, 0x3a, 0x20, 0x25, 0x66
        /*0130*/ 	.byte	0x2c, 0x20, 0x25, 0x66, 0x20, 0x69, 0x64, 0x3a, 0x20, 0x25, 0x64, 0x20, 0x0a, 0x00
	.type		$str$9,@object
	.size		$str$9,($str$5 - $str$9)
$str$9:
        /*013e*/ 	.byte	0x73, 0x65, 0x70, 0x65, 0x72, 0x61, 0x74, 0x69, 0x6f, 0x6e, 0x20, 0x33, 0x3a, 0x20, 0x25, 0x66
        /*014e*/ 	.byte	0x2c, 0x20, 0x25, 0x66, 0x20, 0x69, 0x64, 0x3a, 0x20, 0x25, 0x64, 0x20, 0x0a, 0x00
	.type		$str$5,@object
	.size		$str$5,($str$8 - $str$5)
$str$5:
        /*015c*/ 	.byte	0x73, 0x65, 0x70, 0x65, 0x72, 0x61, 0x74, 0x69, 0x6f, 0x6e, 0x20, 0x31, 0x3a, 0x20, 0x25, 0x66
        /*016c*/ 	.byte	0x2c, 0x20, 0x25, 0x66, 0x20, 0x69, 0x64, 0x3a, 0x20, 0x25, 0x64, 0x20, 0x0a, 0x00
	.type		$str$8,@object
	.size		$str$8,($str$2 - $str$8)
$str$8:
        /*017a*/ 	.byte	0x54, 0x68, 0x72, 0x65, 0x61, 0x64, 0x20, 0x53, 0x65, 0x72, 0x69, 0x61, 0x6c, 0x20, 0x78, 0x20
        /*018a*/ 	.byte	0x3a, 0x20, 0x25, 0x64, 0x2c, 0x20, 0x54, 0x68, 0x72, 0x65, 0x61, 0x64, 0x20, 0x79, 0x3a, 0x20
        /*019a*/ 	.byte	0x25, 0x64, 0x20, 0x0a, 0x00
	.type		$str$2,@object
	.size		$str$2,(.L_47 - $str$2)
$str$2:
        /*019f*/ 	.byte	0x70, 0x6f, 0x73, 0x69, 0x74, 0x69, 0x6f, 0x6e, 0x58, 0x20, 0x3a, 0x20, 0x25, 0x66, 0x2c, 0x20
        /*01af*/ 	.byte	0x25, 0x66, 0x20, 0x70, 0x6f, 0x73, 0x69, 0x74, 0x69, 0x6f, 0x6e, 0x5a, 0x20, 0x3a, 0x20, 0x25
        /*01bf*/ 	.byte	0x66, 0x2c, 0x20, 0x25, 0x66, 0x20, 0x69, 0x64, 0x3a, 0x20, 0x25, 0x64, 0x2c, 0x20, 0x25, 0x64
        /*01cf*/ 	.byte	0x20, 0x0a, 0x00
.L_47:


//--------------------- .nv.shared.reserved.0     --------------------------
	.section	.nv.shared.reserved.0,"aw",@nobits
	.weak		__nv_reservedSMEM_offset_0_alias
	.size		__nv_reservedSMEM_offset_0_alias, 0, 64
	.other		__nv_reservedSMEM_offset_0_alias,@"STO_CUDA_RESERVED_SHARED STV_DEFAULT"
__nv_reservedSMEM_offset_0_alias:
	.zero		0
	.zero		64


//--------------------- .nv.global                --------------------------
	.section	.nv.global,"aw",@nobits
.nv.global:
	.type		_ZN34_INTERNAL_a1daf5c2_4_k_cu_171b22766thrust24THRUST_300001_SM_1000_NS12placeholders2_8E,@object
	.size		_ZN34_INTERNAL_a1daf5c2_4_k_cu_171b22766thrust24THRUST_300001_SM_1000_NS12placeholders2_8E,(_ZN34_INTERNAL_a1daf5c2_4_k_cu_171b22764cuda3std3__436_GLOBAL__N__a1daf5c2_4_k_cu_171b22766ignoreE - _ZN34_INTERNAL_a1daf5c2_4_k_cu_171b22766thrust24THRUST_300001_SM_1000_NS12placeholders2_8E)
_ZN34_INTERNAL_a1daf5c2_4_k_cu_171b22766thrust24THRUST_300001_SM_1000_NS12placeholders2_8E:
	.zero		1
	.type		_ZN34_INTERNAL_a1daf5c2_4_k_cu_171b22764cuda3std3__436_GLOBAL__N__a1daf5c2_4_k_cu_171b22766ignoreE,@object
	.size		_ZN34_INTERNAL_a1daf5c2_4_k_cu_171b22764cuda3std3__436_GLOBAL__N__a1daf5c2_4_k_cu_171b22766ignoreE,(_ZN34_INTERNAL_a1daf5c2_4_k_cu_171b22764cuda3std6ranges3__45__cpo4dataE - _ZN34_INTERNAL_a1daf5c2_4_k_cu_171b22764cuda3std3__436_GLOBAL__N__a1daf5c2_4_k_cu_171b22766ignoreE)
_ZN34_INTERNAL_a1daf5c2_4_k_cu_171b22764cuda3std3__436_GLOBAL__N__a1daf5c2_4_k_cu_171b22766ignoreE:
	.zero		1
	.type		_ZN34_INTERNAL_a1daf5c2_4_k_cu_171b22764cuda3std6ranges3__45__cpo4dataE,@object
	.size		_ZN34_INTERNAL_a1daf5c2_4_k_cu_171b22764cuda3std6ranges3__45__cpo4dataE,(_ZN34_INTERNAL_a1daf5c2_4_k_cu_171b22766thrust24THRUST_300001_SM_1000_NS6system3cpp3parE - _ZN34_INTERNAL_a1daf5c2_4_k_cu_171b22764cuda3std6ranges3__45__cpo4dataE)
_ZN34_INTERNAL_a1daf5c2_4_k_cu_171b22764cuda3std6ranges3__45__cpo4dataE:
	.zero		1
	.type		_ZN34_INTERNAL_a1daf5c2_4_k_cu_171b22766thrust24THRUST_300001_SM_1000_NS6system3cpp3parE,@object
	.size		_ZN34_INTERNAL_a1daf5c2_4_k_cu_171b22766thrust24THRUST_300001_SM_1000_NS6system3cpp3parE,(_ZN34_INTERNAL_a1daf5c2_4_k_cu_171b22764cuda3std3__45__cpo5beginE - _ZN34_INTERNAL_a1daf5c2_4_k_cu_171b22766thrust24THRUST_300001_SM_1000_NS6system3cpp3parE)
_ZN34_INTERNAL_a1daf5c2_4_k_cu_171b22766thrust24THRUST_300001_SM_1000_NS6system3cpp3parE:
	.zero		1
	.type		_ZN34_INTERNAL_a1daf5c2_4_k_cu_171b22764cuda3std3__45__cpo5beginE,@object
	.size		_ZN34_INTERNAL_a1daf5c2_4_k_cu_171b22764cuda3std3__45__cpo5beginE,(_ZN34_INTERNAL_a1daf5c2_4_k_cu_171b22764cuda3std6ranges3__45__cpo5beginE - _ZN34_INTERNAL_a1daf5c2_4_k_cu_171b22764cuda3std3__45__cpo5beginE)
_ZN34_INTERNAL_a1daf5c2_4_k_cu_171b22764cuda3std3__45__cpo5beginE:
	.zero		1
	.type		_ZN34_INTERNAL_a1daf5c2_4_k_cu_171b22764cuda3std6ranges3__45__cpo5beginE,@object
	.size		_ZN34_INTERNAL_a1daf5c2_4_k_cu_171b22764cuda3std6ranges3__45__cpo5beginE,(_ZN34_INTERNAL_a1daf5c2_4_k_cu_171b22766thrust24THRUST_300001_SM_1000_NS6deviceE - _ZN34_INTERNAL_a1daf5c2_4_k_cu_171b22764cuda3std6ranges3__45__cpo5beginE)
_ZN34_INTERNAL_a1daf5c2_4_k_cu_171b22764cuda3std6ranges3__45__cpo5beginE:
	.zero		1
	.type		_ZN34_INTERNAL_a1daf5c2_4_k_cu_171b22766thrust24THRUST_300001_SM_1000_NS6deviceE,@object
	.size		_ZN34_INTERNAL_a1daf5c2_4_k_cu_171b22766thrust24THRUST_300001_SM_1000_NS6deviceE,(_ZN34_INTERNAL_a1daf5c2_4_k_cu_171b22764cuda3std3__47nulloptE - _ZN34_INTERNAL_a1daf5c2_4_k_cu_171b22766thrust24THRUST_300001_SM_1000_NS6deviceE)
_ZN34_INTERNAL_a1daf5c2_4_k_cu_171b22766thrust24THRUST_300001_SM_1000_NS6deviceE:
	.zero		1
	.type		_ZN34_INTERNAL_a1daf5c2_4_k_cu_171b22764cuda3std3__47nulloptE,@object
	.size		_ZN34_INTERNAL_a1daf5c2_4_k_cu_171b22764cuda3std3__47nulloptE,(_ZN34_INTERNAL_a1daf5c2_4_k_cu_171b22764cuda3std6ranges3__45__cpo8distanceE - _ZN34_INTERNAL_a1daf5c2_4_k_cu_171b22764cuda3std3__47nulloptE)
_ZN34_INTERNAL_a1daf5c2_4_k_cu_171b22764cuda3std3__47nulloptE:
	.zero		1
	.type		_ZN34_INTERNAL_a1daf5c2_4_k_cu_171b22764cuda3std6ranges3__45__cpo8distanceE,@object
	.size		_ZN34_INTERNAL_a1daf5c2_4_k_cu_171b22764cuda3std6ranges3__45__cpo8distanceE,(_ZN34_INTERNAL_a1daf5c2_4_k_cu_171b22766thrust24THRUST_300001_SM_1000_NS12placeholders2_4E - _ZN34_INTERNAL_a1daf5c2_4_k_cu_171b22764cuda3std6ranges3__45__cpo8distanceE)
_ZN34_INTERNAL_a1daf5c2_4_k_cu_171b22764cuda3std6ranges3__45__cpo8distanceE:
	.zero		1
	.type		_ZN34_INTERNAL_a1daf5c2_4_k_cu_171b22766thrust24THRUST_300001_SM_1000_NS12placeholders2_4E,@object
	.size		_ZN34_INTERNAL_a1daf5c2_4_k_cu_171b22766thrust24THRUST_300001_SM_1000_NS12placeholders2_4E,(_ZN34_INTERNAL_a1daf5c2_4_k_cu_171b22764cuda3std3__45__cpo6rbeginE - _ZN34_INTERNAL_a1daf5c2_4_k_cu_171b22766thrust24THRUST_300001_SM_1000_NS12placeholders2_4E)
_ZN34_INTERNAL_a1daf5c2_4_k_cu_171b22766thrust24THRUST_300001_SM_1000_NS12placeholders2_4E:
	.zero		1
	.type		_ZN34_INTERNAL_a1daf5c2_4_k_cu_171b22764cuda3std3__45__cpo6rbeginE,@object
	.size		_ZN34_INTERNAL_a1daf5c2_4_k_cu_171b22764cuda3std3__45__cpo6rbeginE,(_ZN34_INTERNAL_a1daf5c2_4_k_cu_171b22764cuda3std6ranges3__45__cpo7advanceE - _ZN34_INTERNAL_a1daf5c2_4_k_cu_171b22764cuda3std3__45__cpo6rbeginE)
_ZN34_INTERNAL_a1daf5c2_4_k_cu_171b22764cuda3std3__45__cpo6rbeginE:
	.zero		1
	.type		_ZN34_INTERNAL_a1daf5c2_4_k_cu_171b22764cuda3std6ranges3__45__cpo7advanceE,@object
	.size		_ZN34_INTERNAL_a1daf5c2_4_k_cu_171b22764cuda3std6ranges3__45__cpo7advanceE,(_ZN34_INTERNAL_a1daf5c2_4_k_cu_171b22766thrust24THRUST_300001_SM_1000_NS12placeholders3_10E - _ZN34_INTERNAL_a1daf5c2_4_k_cu_171b22764cuda3std6ranges3__45__cpo7advanceE)
_ZN34_INTERNAL_a1daf5c2_4_k_cu_171b22764cuda3std6ranges3__45__cpo7advanceE:
	.zero		1
	.type		_ZN34_INTERNAL_a1daf5c2_4_k_cu_171b22766thrust24THRUST_300001_SM_1000_NS12placeholders3_10E,@object
	.size		_ZN34_INTERNAL_a1daf5c2_4_k_cu_171b22766thrust24THRUST_300001_SM_1000_NS12placeholders3_10E,(_ZN34_INTERNAL_a1daf5c2_4_k_cu_171b22764cuda3std3__48in_placeE - _ZN34_INTERNAL_a1daf5c2_4_k_cu_171b22766thrust24THRUST_300001_SM_1000_NS12placeholders3_10E)
_ZN34_INTERNAL_a1daf5c2_4_k_cu_171b22766thrust24THRUST_300001_SM_1000_NS12placeholders3_10E:
	.zero		1
	.type		_ZN34_INTERNAL_a1daf5c2_4_k_cu_171b22764cuda3std3__48in_placeE,@object
	.size		_ZN34_INTERNAL_a1daf5c2_4_k_cu_171b22764cuda3std3__48in_placeE,(_ZN34_INTERNAL_a1daf5c2_4_k_cu_171b22764cuda3std6ranges3__45__cpo4sizeE - _ZN34_INTERNAL_a1daf5c2_4_k_cu_171b22764cuda3std3__48in_placeE)
_ZN34_INTERNAL_a1daf5c2_4_k_cu_171b22764cuda3std3__48in_placeE:
	.zero		1
	.type		_ZN34_INTERNAL_a1daf5c2_4_k_cu_171b22764cuda3std6ranges3__45__cpo4sizeE,@object
	.size		_ZN34_INTERNAL_a1daf5c2_4_k_cu_171b22764cuda3std6ranges3__45__cpo4sizeE,(_ZN34_INTERNAL_a1daf5c2_4_k_cu_171b22766thrust24THRUST_300001_SM_1000_NS12placeholders2_2E - _ZN34_INTERNAL_a1daf5c2_4_k_cu_171b22764cuda3std6ranges3__45__cpo4sizeE)
_ZN34_INTERNAL_a1daf5c2_4_k_cu_171b22764cuda3std6ranges3__45__cpo4sizeE:
	.zero		1
	.type		_ZN34_INTERNAL_a1daf5c2_4_k_cu_171b22766thrust24THRUST_300001_SM_1000_NS12placeholders2_2E,@object
	.size		_ZN34_INTERNAL_a1daf5c2_4_k_cu_171b22766thrust24THRUST_300001_SM_1000_NS12placeholders2_2E,(_ZN34_INTERNAL_a1daf5c2_4_k_cu_171b22764cuda3std3__45__cpo6cbeginE - _ZN34_INTERNAL_a1daf5c2_4_k_cu_171b22766thrust24THRUST_300001_SM_1000_NS12placeholders2_2E)
_ZN34_INTERNAL_a1daf5c2_4_k_cu_171b22766thrust24THRUST_300001_SM_1000_NS12placeholders2_2E:
	.zero		1
	.type		_ZN34_INTERNAL_a1daf5c2_4_k_cu_171b22764cuda3std3__45__cpo6cbeginE,@object
	.size		_ZN34_INTERNAL_a1daf5c2_4_k_cu_171b22764cuda3std3__45__cpo6cbeginE,(_ZN34_INTERNAL_a1daf5c2_4_k_cu_171b22764cuda3std6ranges3__45__cpo6cbeginE - _ZN34_INTERNAL_a1daf5c2_4_k_cu_171b22764cuda3std3__45__cpo6cbeginE)
_ZN34_INTERNAL_a1daf5c2_4_k_cu_171b22764cuda3std3__45__cpo6cbeginE:
	.zero		1
	.type		_ZN34_INTERNAL_a1daf5c2_4_k_cu_171b22764cuda3std6ranges3__45__cpo6cbeginE,@object
	.size		_ZN34_INTERNAL_a1daf5c2_4_k_cu_171b22764cuda3std6ranges3__45__cpo6cbeginE,(_ZN34_INTERNAL_a1daf5c2_4_k_cu_171b22766thrust24THRUST_300001_SM_1000_NS12placeholders2_6E - _ZN34_INTERNAL_a1daf5c2_4_k_cu_171b22764cuda3std6ranges3__45__cpo6cbeginE)
_ZN34_INTERNAL_a1daf5c2_4_k_cu_171b22764cuda3std6ranges3__45__cpo6cbeginE:
	.zero		1
	.type		_ZN34_INTERNAL_a1daf5c2_4_k_cu_171b22766thrust24THRUST_300001_SM_1000_NS12placeholders2_6E,@object
	.size		_ZN34_INTERNAL_a1daf5c2_4_k_cu_171b22766thrust24THRUST_300001_SM_1000_NS12placeholders2_6E,(_ZN34_INTERNAL_a1daf5c2_4_k_cu_171b22764cuda3std3__45__cpo7crbeginE - _ZN34_INTERNAL_a1daf5c2_4_k_cu_171b22766thrust24THRUST_300001_SM_1000_NS12placeholders2_6E)
_ZN34_INTERNAL_a1daf5c2_4_k_cu_171b22766thrust24THRUST_300001_SM_1000_NS12placeholders2_6E:
	.zero		1
	.type		_ZN34_INTERNAL_a1daf5c2_4_k_cu_171b22764cuda3std3__45__cpo7crbeginE,@object
	.size		_ZN34_INTERNAL_a1daf5c2_4_k_cu_171b22764cuda3std3__45__cpo7crbeginE,(_ZN34_INTERNAL_a1daf5c2_4_k_cu_171b22764cuda3std6ranges3__45__cpo4nextE - _ZN34_INTERNAL_a1daf5c2_4_k_cu_171b22764cuda3std3__45__cpo7crbeginE)
_ZN34_INTERNAL_a1daf5c2_4_k_cu_171b22764cuda3std3__45__cpo7crbeginE:
	.zero		1
	.type		_ZN34_INTERNAL_a1daf5c2_4_k_cu_171b22764cuda3std6ranges3__45__cpo4nextE,@object
	.size		_ZN34_INTERNAL_a1daf5c2_4_k_cu_171b22764cuda3std6ranges3__45__cpo4nextE,(_ZN34_INTERNAL_a1daf5c2_4_k_cu_171b22764cuda3std6ranges3__45__cpo4swapE - _ZN34_INTERNAL_a1daf5c2_4_k_cu_171b22764cuda3std6ranges3__45__cpo4nextE)
_ZN34_INTERNAL_a1daf5c2_4_k_cu_171b22764cuda3std6ranges3__45__cpo4nextE:
	.zero		1
	.type		_ZN34_INTERNAL_a1daf5c2_4_k_cu_171b22764cuda3std6ranges3__45__cpo4swapE,@object
	.size		_ZN34_INTERNAL_a1daf5c2_4_k_cu_171b22764cuda3std6ranges3__45__cpo4swapE,(_ZN34_INTERNAL_a1daf5c2_4_k_cu_171b22766thrust24THRUST_300001_SM_1000_NS8cuda_cub10par_nosyncE - _ZN34_INTERNAL_a1daf5c2_4_k_cu_171b22764cuda3std6ranges3__45__cpo4swapE)
_ZN34_INTERNAL_a1daf5c2_4_k_cu_171b22764cuda3std6ranges3__45__cpo4swapE:
	.zero		1
	.type		_ZN34_INTERNAL_a1daf5c2_4_k_cu_171b22766thrust24THRUST_300001_SM_1000_NS8cuda_cub10par_nosyncE,@object
	.size		_ZN34_INTERNAL_a1daf5c2_4_k_cu_171b22766thrust24THRUST_300001_SM_1000_NS8cuda_cub10par_nosyncE,(_ZN34_INTERNAL_a1daf5c2_4_k_cu_171b22766thrust24THRUST_300001_SM_1000_NS3seqE - _ZN34_INTERNAL_a1daf5c2_4_k_cu_171b22766thrust24THRUST_300001_SM_1000_NS8cuda_cub10par_nosyncE)
_ZN34_INTERNAL_a1daf5c2_4_k_cu_171b22766thrust24THRUST_300001_SM_1000_NS8cuda_cub10par_nosyncE:
	.zero		1
	.type		_ZN34_INTERNAL_a1daf5c2_4_k_cu_171b22766thrust24THRUST_300001_SM_1000_NS3seqE,@object
	.size		_ZN34_INTERNAL_a1daf5c2_4_k_cu_171b22766thrust24THRUST_300001_SM_1000_NS3seqE,(_ZN34_INTERNAL_a1daf5c2_4_k_cu_171b22764cuda3std3__420unreachable_sentinelE - _ZN34_INTERNAL_a1daf5c2_4_k_cu_171b22766thrust24THRUST_300001_SM_1000_NS3seqE)
_ZN34_INTERNAL_a1daf5c2_4_k_cu_171b22766thrust24THRUST_300001_SM_1000_NS3seqE:
	.zero		1
	.type		_ZN34_INTERNAL_a1daf5c2_4_k_cu_171b22764cuda3std3__420unreachable_sentinelE,@object
	.size		_ZN34_INTERNAL_a1daf5c2_4_k_cu_171b22764cuda3std3__420unreachable_sentinelE,(_ZN34_INTERNAL_a1daf5c2_4_k_cu_171b22764cuda3std6ranges3__45__cpo5ssizeE - _ZN34_INTERNAL_a1daf5c2_4_k_cu_171b22764cuda3std3__420unreachable_sentinelE)
_ZN34_INTERNAL_a1daf5c2_4_k_cu_171b22764cuda3std3__420unreachable_sentinelE:
	.zero		1
	.type		_ZN34_INTERNAL_a1daf5c2_4_k_cu_171b22764cuda3std6ranges3__45__cpo5ssizeE,@object
	.size		_ZN34_INTERNAL_a1daf5c2_4_k_cu_171b22764cuda3std6ranges3__45__cpo5ssizeE,(_ZN34_INTERNAL_a1daf5c2_4_k_cu_171b22766thrust24THRUST_300001_SM_1000_NS12placeholders2_3E - _ZN34_INTERNAL_a1daf5c2_4_k_cu_171b22764cuda3std6ranges3__45__cpo5ssizeE)
_ZN34_INTERNAL_a1daf5c2_4_k_cu_171b22764cuda3std6ranges3__45__cpo5ssizeE:
	.zero		1
	.type		_ZN34_INTERNAL_a1daf5c2_4_k_cu_171b22766thrust24THRUST_300001_SM_1000_NS12placeholders2_3E,@object
	.size		_ZN34_INTERNAL_a1daf5c2_4_k_cu_171b22766thrust24THRUST_300001_SM_1000_NS12placeholders2_3E,(_ZN34_INTERNAL_a1daf5c2_4_k_cu_171b22764cuda3std3__45__cpo4cendE - _ZN34_INTERNAL_a1daf5c2_4_k_cu_171b22766thrust24THRUST_300001_SM_1000_NS12placeholders2_3E)
_ZN34_INTERNAL_a1daf5c2_4_k_cu_171b22766thrust24THRUST_300001_SM_1000_NS12placeholders2_3E:
	.zero		1
	.type		_ZN34_INTERNAL_a1daf5c2_4_k_cu_171b22764cuda3std3__45__cpo4cendE,@object
	.size		_ZN34_INTERNAL_a1daf5c2_4_k_cu_171b22764cuda3std3__45__cpo4cendE,(_ZN34_INTERNAL_a1daf5c2_4_k_cu_171b22764cuda3std6ranges3__45__cpo4cendE - _ZN34_INTERNAL_a1daf5c2_4_k_cu_171b22764cuda3std3__45__cpo4cendE)
_ZN34_INTERNAL_a1daf5c2_4_k_cu_171b22764cuda3std3__45__cpo4cendE:
	.zero		1
	.type		_ZN34_INTERNAL_a1daf5c2_4_k_cu_171b22764cuda3std6ranges3__45__cpo4cendE,@object
	.size		_ZN34_INTERNAL_a1daf5c2_4_k_cu_171b22764cuda3std6ranges3__45__cpo4cendE,(_ZN34_INTERNAL_a1daf5c2_4_k_cu_171b22766thrust24THRUST_300001_SM_1000_NS12placeholders2_7E - _ZN34_INTERNAL_a1daf5c2_4_k_cu_171b22764cuda3std6ranges3__45__cpo4cendE)
_ZN34_INTERNAL_a1daf5c2_4_k_cu_171b22764cuda3std6ranges3__45__cpo4cendE:
	.zero		1
	.type		_ZN34_INTERNAL_a1daf5c2_4_k_cu_171b22766thrust24THRUST_300001_SM_1000_NS12placeholders2_7E,@object
	.size		_ZN34_INTERNAL_a1daf5c2_4_k_cu_171b22766thrust24THRUST_300001_SM_1000_NS12placeholders2_7E,(_ZN34_INTERNAL_a1daf5c2_4_k_cu_171b22764cuda3std3__45__cpo5crendE - _ZN34_INTERNAL_a1daf5c2_4_k_cu_171b22766thrust24THRUST_300001_SM_1000_NS12placeholders2_7E)
_ZN34_INTERNAL_a1daf5c2_4_k_cu_171b22766thrust24THRUST_300001_SM_1000_NS12placeholders2_7E:
	.zero		1
	.type		_ZN34_INTERNAL_a1daf5c2_4_k_cu_171b22764cuda3std3__45__cpo5crendE,@object
	.size		_ZN34_INTERNAL_a1daf5c2_4_k_cu_171b22764cuda3std3__45__cpo5crendE,(_ZN34_INTERNAL_a1daf5c2_4_k_cu_171b22764cuda3std6ranges3__45__cpo4prevE - _ZN34_INTERNAL_a1daf5c2_4_k_cu_171b22764cuda3std3__45__cpo5crendE)
_ZN34_INTERNAL_a1daf5c2_4_k_cu_171b22764cuda3std3__45__cpo5crendE:
	.zero		1
	.type		_ZN34_INTERNAL_a1daf5c2_4_k_cu_171b22764cuda3std6ranges3__45__cpo4prevE,@object
	.size		_ZN34_INTERNAL_a1daf5c2_4_k_cu_171b22764cuda3std6ranges3__45__cpo4prevE,(_ZN34_INTERNAL_a1daf5c2_4_k_cu_171b22764cuda3std6ranges3__45__cpo9iter_moveE - _ZN34_INTERNAL_a1daf5c2_4_k_cu_171b22764cuda3std6ranges3__45__cpo4prevE)
_ZN34_INTERNAL_a1daf5c2_4_k_cu_171b22764cuda3std6ranges3__45__cpo4prevE:
	.zero		1
	.type		_ZN34_INTERNAL_a1daf5c2_4_k_cu_171b22764cuda3std6ranges3__45__cpo9iter_moveE,@object
	.size		_ZN34_INTERNAL_a1daf5c2_4_k_cu_171b22764cuda3std6ranges3__45__cpo9iter_moveE,(_ZN34_INTERNAL_a1daf5c2_4_k_cu_171b22766thrust24THRUST_300001_SM_1000_NS6system6detail10sequential3seqE - _ZN34_INTERNAL_a1daf5c2_4_k_cu_171b22764cuda3std6ranges3__45__cpo9iter_moveE)
_ZN34_INTERNAL_a1daf5c2_4_k_cu_171b22764cuda3std6ranges3__45__cpo9iter_moveE:
	.zero		1
	.type		_ZN34_INTERNAL_a1daf5c2_4_k_cu_171b22766thrust24THRUST_300001_SM_1000_NS6system6detail10sequential3seqE,@object
	.size		_ZN34_INTERNAL_a1daf5c2_4_k_cu_171b22766thrust24THRUST_300001_SM_1000_NS6system6detail10sequential3seqE,(_ZN34_INTERNAL_a1daf5c2_4_k_cu_171b22766thrust24THRUST_300001_SM_1000_NS12placeholders2_9E - _ZN34_INTERNAL_a1daf5c2_4_k_cu_171b22766thrust24THRUST_300001_SM_1000_NS6system6detail10sequential3seqE)
_ZN34_INTERNAL_a1daf5c2_4_k_cu_171b22766thrust24THRUST_300001_SM_1000_NS6system6detail10sequential3seqE:
	.zero		1
	.type		_ZN34_INTERNAL_a1daf5c2_4_k_cu_171b22766thrust24THRUST_300001_SM_1000_NS12placeholders2_9E,@object
	.size		_ZN34_INTERNAL_a1daf5c2_4_k_cu_171b22766thrust24THRUST_300001_SM_1000_NS12placeholders2_9E,(_ZN34_INTERNAL_a1daf5c2_4_k_cu_171b22764cuda3std3__419piecewise_constructE - _ZN34_INTERNAL_a1daf5c2_4_k_cu_171b22766thrust24THRUST_300001_SM_1000_NS12placeholders2_9E)
_ZN34_INTERNAL_a1daf5c2_4_k_cu_171b22766thrust24THRUST_300001_SM_1000_NS12placeholders2_9E:
	.zero		1
	.type		_ZN34_INTERNAL_a1daf5c2_4_k_cu_171b22764cuda3std3__419piecewise_constructE,@object
	.size		_ZN34_INTERNAL_a1daf5c2_4_k_cu_171b22764cuda3std3__419piecewise_constructE,(_ZN34_INTERNAL_a1daf5c2_4_k_cu_171b22764cuda3std6ranges3__45__cpo5cdataE - _ZN34_INTERNAL_a1daf5c2_4_k_cu_171b22764cuda3std3__419piecewise_constructE)
_ZN34_INTERNAL_a1daf5c2_4_k_cu_171b22764cuda3std3__419piecewise_constructE:
	.zero		1
	.type		_ZN34_INTERNAL_a1daf5c2_4_k_cu_171b22764cuda3std6ranges3__45__cpo5cdataE,@object
	.size		_ZN34_INTERNAL_a1daf5c2_4_k_cu_171b22764cuda3std6ranges3__45__cpo5cdataE,(_ZN34_INTERNAL_a1daf5c2_4_k_cu_171b22766thrust24THRUST_300001_SM_1000_NS12placeholders2_1E - _ZN34_INTERNAL_a1daf5c2_4_k_cu_171b22764cuda3std6ranges3__45__cpo5cdataE)
_ZN34_INTERNAL_a1daf5c2_4_k_cu_171b22764cuda3std6ranges3__45__cpo5cdataE:
	.zero		1
	.type		_ZN34_INTERNAL_a1daf5c2_4_k_cu_171b22766thrust24THRUST_300001_SM_1000_NS12placeholders2_1E,@object
	.size		_ZN34_INTERNAL_a1daf5c2_4_k_cu_171b22766thrust24THRUST_300001_SM_1000_NS12placeholders2_1E,(_ZN34_INTERNAL_a1daf5c2_4_k_cu_171b22764cuda3std3__45__cpo3endE - _ZN34_INTERNAL_a1daf5c2_4_k_cu_171b22766thrust24THRUST_300001_SM_1000_NS12placeholders2_1E)
_ZN34_INTERNAL_a1daf5c2_4_k_cu_171b22766thrust24THRUST_300001_SM_1000_NS12placeholders2_1E:
	.zero		1
	.type		_ZN34_INTERNAL_a1daf5c2_4_k_cu_171b22764cuda3std3__45__cpo3endE,@object
	.size		_ZN34_INTERNAL_a1daf5c2_4_k_cu_171b22764cuda3std3__45__cpo3endE,(_ZN34_INTERNAL_a1daf5c2_4_k_cu_171b22764cuda3std6ranges3__45__cpo3endE - _ZN34_INTERNAL_a1daf5c2_4_k_cu_171b22764cuda3std3__45__cpo3endE)
_ZN34_INTERNAL_a1daf5c2_4_k_cu_171b22764cuda3std3__45__cpo3endE:
	.zero		1
	.type		_ZN34_INTERNAL_a1daf5c2_4_k_cu_171b22764cuda3std6ranges3__45__cpo3endE,@object
	.size		_ZN34_INTERNAL_a1daf5c2_4_k_cu_171b22764cuda3std6ranges3__45__cpo3endE,(_ZN34_INTERNAL_a1daf5c2_4_k_cu_171b22766thrust24THRUST_300001_SM_1000_NS12placeholders2_5E - _ZN34_INTERNAL_a1daf5c2_4_k_cu_171b22764cuda3std6ranges3__45__cpo3endE)
_ZN34_INTERNAL_a1daf5c2_4_k_cu_171b22764cuda3std6ranges3__45__cpo3endE:
	.zero		1
	.type		_ZN34_INTERNAL_a1daf5c2_4_k_cu_171b22766thrust24THRUST_300001_SM_1000_NS12placeholders2_5E,@object
	.size		_ZN34_INTERNAL_a1daf5c2_4_k_cu_171b22766thrust24THRUST_300001_SM_1000_NS12placeholders2_5E,(_ZN34_INTERNAL_a1daf5c2_4_k_cu_171b22764cuda3std3__45__cpo4rendE - _ZN34_INTERNAL_a1daf5c2_4_k_cu_171b22766thrust24THRUST_300001_SM_1000_NS12placeholders2_5E)
_ZN34_INTERNAL_a1daf5c2_4_k_cu_171b22766thrust24THRUST_300001_SM_1000_NS12placeholders2_5E:
	.zero		1
	.type		_ZN34_INTERNAL_a1daf5c2_4_k_cu_171b22764cuda3std3__45__cpo4rendE,@object
	.size		_ZN34_INTERNAL_a1daf5c2_4_k_cu_171b22764cuda3std3__45__cpo4rendE,(_ZN34_INTERNAL_a1daf5c2_4_k_cu_171b22764cuda3std6ranges3__45__cpo9iter_swapE - _ZN34_INTERNAL_a1daf5c2_4_k_cu_171b22764cuda3std3__45__cpo4rendE)
_ZN34_INTERNAL_a1daf5c2_4_k_cu_171b22764cuda3std3__45__cpo4rendE:
	.zero		1
	.type		_ZN34_INTERNAL_a1daf5c2_4_k_cu_171b22764cuda3std6ranges3__45__cpo9iter_swapE,@object
	.size		_ZN34_INTERNAL_a1daf5c2_4_k_cu_171b22764cuda3std6ranges3__45__cpo9iter_swapE,(_ZN34_INTERNAL_a1daf5c2_4_k_cu_171b22764cuda3std3__48unexpectE - _ZN34_INTERNAL_a1daf5c2_4_k_cu_171b22764cuda3std6ranges3__45__cpo9iter_swapE)
_ZN34_INTERNAL_a1daf5c2_4_k_cu_171b22764cuda3std6ranges3__45__cpo9iter_swapE:
	.zero		1
	.type		_ZN34_INTERNAL_a1daf5c2_4_k_cu_171b22764cuda3std3__48unexpectE,@object
	.size		_ZN34_INTERNAL_a1daf5c2_4_k_cu_171b22764cuda3std3__48unexpectE,(_ZN34_INTERNAL_a1daf5c2_4_k_cu_171b22766thrust24THRUST_300001_SM_1000_NS8cuda_cub3parE - _ZN34_INTERNAL_a1daf5c2_4_k_cu_171b22764cuda3std3__48unexpectE)
_ZN34_INTERNAL_a1daf5c2_4_k_cu_171b22764cuda3std3__48unexpectE:
	.zero		1
	.type		_ZN34_INTERNAL_a1daf5c2_4_k_cu_171b22766thrust24THRUST_300001_SM_1000_NS8cuda_cub3parE,@object
	.size		_ZN34_INTERNAL_a1daf5c2_4_k_cu_171b22766thrust24THRUST_300001_SM_1000_NS8cuda_cub3parE,(.L_29 - _ZN34_INTERNAL_a1daf5c2_4_k_cu_171b22766thrust24THRUST_300001_SM_1000_NS8cuda_cub3parE)
_ZN34_INTERNAL_a1daf5c2_4_k_cu_171b22766thrust24THRUST_300001_SM_1000_NS8cuda_cub3parE:
	.zero		1
.L_29:


//--------------------- .nv.shared._Z12flock_kernalPfS_S_S_S_S_S_S_i --------------------------
	.section	.nv.shared._Z12flock_kernalPfS_S_S_S_S_S_S_i,"aw",@nobits
	.sectionflags	@""
	.align	4
.nv.shared._Z12flock_kernalPfS_S_S_S_S_S_S_i:
	.zero		1264


//--------------------- .nv.constant0._ZN3cub18CUB_300001_SM_10006detail11EmptyKernelIvEEvv --------------------------
	.section	.nv.constant0._ZN3cub18CUB_300001_SM_10006detail11EmptyKernelIvEEvv,"a",@progbits
	.sectionflags	@""
	.align	4
.nv.constant0._ZN3cub18CUB_300001_SM_10006detail11EmptyKernelIvEEvv:
	.zero		896


//--------------------- .nv.constant0._Z12flock_kernalPfS_S_S_S_S_S_S_i --------------------------
	.section	.nv.constant0._Z12flock_kernalPfS_S_S_S_S_S_S_i,"a",@progbits
	.sectionflags	@""
	.align	4
.nv.constant0._Z12flock_kernalPfS_S_S_S_S_S_S_i:
	.zero		964


//--------------------- .nv.constant0._Z15limitVel_kernalfPfS_S_S_i --------------------------
	.section	.nv.constant0._Z15limitVel_kernalfPfS_S_S_i,"a",@progbits
	.sectionflags	@""
	.align	4
.nv.constant0._Z15limitVel_kernalfPfS_S_S_i:
	.zero		940


//--------------------- .nv.constant0._Z16updatePos_kernalPfS_S_S_i --------------------------
	.section	.nv.constant0._Z16updatePos_kernalPfS_S_S_i,"a",@progbits
	.sectionflags	@""
	.align	4
.nv.constant0._Z16updatePos_kernalPfS_S_S_i:
	.zero		932


//--------------------- .nv.constant0._Z22avoidBoundaries_kernalPfS_S_S_i --------------------------
	.section	.nv.constant0._Z22avoidBoundaries_kernalPfS_S_S_i,"a",@progbits
	.sectionflags	@""
	.align	4
.nv.constant0._Z22avoidBoundaries_kernalPfS_S_S_i:
	.zero		932


//--------------------- SYMBOLS --------------------------

	.type		.nv.reservedSmem.offset0,@object
	.size		.nv.reservedSmem.offset0,0x4
	.type		.nv.reservedSmem.cap,@object
	.size		.nv.reservedSmem.cap,0x4
	.type		vprintf,@function
